def attn_fwd(
    Q,
    K,
    V,
    Out,
    Lse,
    sm_scale,
    stride_qz,
    stride_qh,
    stride_qm,
    stride_qk,
    stride_kz,
    stride_kh,
    stride_kn,
    stride_kk,
    stride_vz,
    stride_vh,
    stride_vn,
    stride_vk,
    stride_oz,
    stride_oh,
    stride_om,
    stride_ok,
    seqlen_q,
    seqlen_k,
    BLOCK_M: tl.constexpr,
    BLOCK_N: tl.constexpr,
    HEAD_DIM: tl.constexpr,
    CAUSAL: tl.constexpr,
):
    start_m = tl.program_id(0)
    off_hz = tl.program_id(1)
    q_off = off_hz * stride_qh
    k_off = off_hz * stride_kh
    v_off = off_hz * stride_vh
    offs_m = start_m * BLOCK_M + tl.arange(0, BLOCK_M)
    offs_d = tl.arange(0, HEAD_DIM)
    offs_n = tl.arange(0, BLOCK_N)
    q_ptrs = Q + q_off + offs_m[:, None] * stride_qm + offs_d[None, :] * stride_qk
    k_ptrs = K + k_off + offs_d[:, None] * stride_kk + offs_n[None, :] * stride_kn
    v_ptrs = V + v_off + offs_n[:, None] * stride_vn + offs_d[None, :] * stride_vk
    m_i = tl.full([BLOCK_M], float("-inf"), dtype=tl.float32)
    l_i = tl.zeros([BLOCK_M], dtype=tl.float32) + 1.0
    acc = tl.zeros([BLOCK_M, HEAD_DIM], dtype=tl.float32)
    q = tl.load(q_ptrs)
    acc, l_i, m_i = _attn_fwd_inner(
        acc,
        l_i,
        m_i,
        q,
        k_ptrs,
        v_ptrs,
        sm_scale,
        stride_kn,
        stride_vn,
        start_m,
        seqlen_k,
        BLOCK_M,
        BLOCK_N,
        HEAD_DIM,
        CAUSAL,
    )
    acc = acc / l_i[:, None]
    lse = m_i + tl.math.log2(l_i) / 1.4426950408889634
    o_ptrs = (
        Out
        + off_hz * stride_oh
        + offs_m[:, None] * stride_om
        + offs_d[None, :] * stride_ok
    )
    tl.store(o_ptrs, acc.to(Out.dtype.element_ty))
    tl.store(Lse + off_hz * seqlen_q + offs_m, lse)

# config = {"BLOCK_M": 256, "BLOCK_N": 64, "HEAD_DIM": 64, "arch": "sm_90", "causal": true, "dtype": "fp16", "num_stages": 4, "num_warps": 8}
# arch = sm_90


// ===== COMPILED SASS (sm_90a) =====

	.target	sm_90a

	.elftype	@"ET_EXEC"


//--------------------- .note.nv.tkinfo           --------------------------
	.section	.note.nv.tkinfo,"",@"SHT_NOTE"
	.sectionflags	@"SHF_NOTE_NV_TKINFO"
	.tkinfo
        /*0018*/ 	.word	0x00000002
        /*0030*/ 	.string	""
        /*0030*/ 	.string	"ptxas"
        /*0030*/ 	.string	"Cuda compilation tools, release 13.0, V13.0.88"
        /*0030*/ 	.string	"Build cuda_13.0.r13.0/compiler.36424714_0"
        /*0030*/ 	.string	"-v  -suppress-debug-info  -lineinfo  -arch sm_90a "



//--------------------- .note.nv.cuinfo           --------------------------
	.section	.note.nv.cuinfo,"",@"SHT_NOTE"
	.sectionflags	@"SHF_NOTE_NV_CUINFO"
        /*0018*/ 	.short	0x0002
        /*001a*/ 	.short	0x005a
        /*001c*/ 	.short	0x0082
	.zero		2


//--------------------- .nv.info                  --------------------------
	.section	.nv.info,"",@"SHT_CUDA_INFO"
	.align	4


	//----- nvinfo : EIATTR_REGCOUNT
	.align		4
        /*0000*/ 	.byte	0x04, 0x2f
        /*0002*/ 	.short	(.L_2 - .L_1)
	.align		4
.L_1:
        /*0004*/ 	.word	index@(attn_fwd)
        /*0008*/ 	.word	0x000000ff


	//----- nvinfo : EIATTR_FRAME_SIZE
	.align		4
.L_2:
        /*000c*/ 	.byte	0x04, 0x11
        /*000e*/ 	.short	(.L_4 - .L_3)
	.align		4
.L_3:
        /*0010*/ 	.word	index@(attn_fwd)
        /*0014*/ 	.word	0x00000000


	//----- nvinfo : EIATTR_MIN_STACK_SIZE
	.align		4
.L_4:
        /*0018*/ 	.byte	0x04, 0x12
        /*001a*/ 	.short	(.L_6 - .L_5)
	.align		4
.L_5:
        /*001c*/ 	.word	index@(attn_fwd)
        /*0020*/ 	.word	0x00000000
.L_6:


//--------------------- .nv.compat                --------------------------
	.section	.nv.compat,"",@"SHT_CUDA_COMPAT_INFO"
	.align	4
        /*0000*/ 	.byte	0x02, 0x09, 0x01, 0x00, 0x02, 0x02, 0x04, 0x00, 0x02, 0x05, 0x05, 0x00, 0x03, 0x07, 0x01, 0x01
        /*0010*/ 	.byte	0x02, 0x03, 0x00, 0x00, 0x02, 0x06, 0x01, 0x00, 0x04, 0x0b, 0x08, 0x00, 0x00, 0x00, 0x00, 0x00
        /*0020*/ 	.byte	0x00, 0x00, 0x00, 0x00


//--------------------- .nv.info.attn_fwd         --------------------------
	.section	.nv.info.attn_fwd,"",@"SHT_CUDA_INFO"
	.sectionflags	@""
	.align	4


	//----- nvinfo : EIATTR_CUDA_API_VERSION
	.align		4
        /*0000*/ 	.byte	0x04, 0x37
        /*0002*/ 	.short	(.L_8 - .L_7)
.L_7:
        /*0004*/ 	.word	0x00000082


	//----- nvinfo : EIATTR_KPARAM_INFO
	.align		4
.L_8:
        /*0008*/ 	.byte	0x04, 0x17
        /*000a*/ 	.short	(.L_10 - .L_9)
.L_9:
        /*000c*/ 	.word	0x00000000
        /*0010*/ 	.short	0x0019
        /*0012*/ 	.short	0x0080
        /*0014*/ 	.byte	0x00, 0xf4, 0x21, 0x00


	//----- nvinfo : EIATTR_KPARAM_INFO
	.align		4
.L_10:
        /*0018*/ 	.byte	0x04, 0x17
        /*001a*/ 	.short	(.L_12 - .L_11)
.L_11:
        /*001c*/ 	.word	0x00000000
        /*0020*/ 	.short	0x0018
        /*0022*/ 	.short	0x0078
        /*0024*/ 	.byte	0x00, 0xf4, 0x21, 0x00


	//----- nvinfo : EIATTR_KPARAM_INFO
	.align		4
.L_12:
        /*0028*/ 	.byte	0x04, 0x17
        /*002a*/ 	.short	(.L_14 - .L_13)
.L_13:
        /*002c*/ 	.word	0x00000000
        /*0030*/ 	.short	0x0017
        /*0032*/ 	.short	0x0070
        /*0034*/ 	.byte	0x00, 0xf0, 0x11, 0x00


	//----- nvinfo : EIATTR_KPARAM_INFO
	.align		4
.L_14:
        /*0038*/ 	.byte	0x04, 0x17
        /*003a*/ 	.short	(.L_16 - .L_15)
.L_15:
        /*003c*/ 	.word	0x00000000
        /*0040*/ 	.short	0x0016
        /*0042*/ 	.short	0x006c
        /*0044*/ 	.byte	0x00, 0xf0, 0x11, 0x00


	//----- nvinfo : EIATTR_KPARAM_INFO
	.align		4
.L_16:
        /*0048*/ 	.byte	0x04, 0x17
        /*004a*/ 	.short	(.L_18 - .L_17)
.L_17:
        /*004c*/ 	.word	0x00000000
        /*0050*/ 	.short	0x0015
        /*0052*/ 	.short	0x0068
        /*0054*/ 	.byte	0x00, 0xf0, 0x11, 0x00


	//----- nvinfo : EIATTR_KPARAM_INFO
	.align		4
.L_18:
        /*0058*/ 	.byte	0x04, 0x17
        /*005a*/ 	.short	(.L_20 - .L_19)
.L_19:
        /*005c*/ 	.word	0x00000000
        /*0060*/ 	.short	0x0014
        /*0062*/ 	.short	0x0064
        /*0064*/ 	.byte	0x00, 0xf0, 0x11, 0x00


	//----- nvinfo : EIATTR_KPARAM_INFO
	.align		4
.L_20:
        /*0068*/ 	.byte	0x04, 0x17
        /*006a*/ 	.short	(.L_22 - .L_21)
.L_21:
        /*006c*/ 	.word	0x00000000
        /*0070*/ 	.short	0x0013
        /*0072*/ 	.short	0x0060
        /*0074*/ 	.byte	0x00, 0xf0, 0x11, 0x00


	//----- nvinfo : EIATTR_KPARAM_INFO
	.align		4
.L_22:
        /*0078*/ 	.byte	0x04, 0x17
        /*007a*/ 	.short	(.L_24 - .L_23)
.L_23:
        /*007c*/ 	.word	0x00000000
        /*0080*/ 	.short	0x0012
        /*0082*/ 	.short	0x005c
        /*0084*/ 	.byte	0x00, 0xf0, 0x11, 0x00


	//----- nvinfo : EIATTR_KPARAM_INFO
	.align		4
.L_24:
        /*0088*/ 	.byte	0x04, 0x17
        /*008a*/ 	.short	(.L_26 - .L_25)
.L_25:
        /*008c*/ 	.word	0x00000000
        /*0090*/ 	.short	0x0011
        /*0092*/ 	.short	0x0058
        /*0094*/ 	.byte	0x00, 0xf0, 0x11, 0x00


	//----- nvinfo : EIATTR_KPARAM_INFO
	.align		4
.L_26:
        /*0098*/ 	.byte	0x04, 0x17
        /*009a*/ 	.short	(.L_28 - .L_27)
.L_27:
        /*009c*/ 	.word	0x00000000
        /*00a0*/ 	.short	0x0010
        /*00a2*/ 	.short	0x0054
        /*00a4*/ 	.byte	0x00, 0xf0, 0x11, 0x00


	//----- nvinfo : EIATTR_KPARAM_INFO
	.align		4
.L_28:
        /*00a8*/ 	.byte	0x04, 0x17
        /*00aa*/ 	.short	(.L_30 - .L_29)
.L_29:
        /*00ac*/ 	.word	0x00000000
        /*00b0*/ 	.short	0x000f
        /*00b2*/ 	.short	0x0050
        /*00b4*/ 	.byte	0x00, 0xf0, 0x11, 0x00


	//----- nvinfo : EIATTR_KPARAM_INFO
	.align		4
.L_30:
        /*00b8*/ 	.byte	0x04, 0x17
        /*00ba*/ 	.short	(.L_32 - .L_31)
.L_31:
        /*00bc*/ 	.word	0x00000000
        /*00c0*/ 	.short	0x000e
        /*00c2*/ 	.short	0x004c
        /*00c4*/ 	.byte	0x00, 0xf0, 0x11, 0x00


	//----- nvinfo : EIATTR_KPARAM_INFO
	.align		4
.L_32:
        /*00c8*/ 	.byte	0x04, 0x17
        /*00ca*/ 	.short	(.L_34 - .L_33)
.L_33:
        /*00cc*/ 	.word	0x00000000
        /*00d0*/ 	.short	0x000d
        /*00d2*/ 	.short	0x0048
        /*00d4*/ 	.byte	0x00, 0xf0, 0x11, 0x00


	//----- nvinfo : EIATTR_KPARAM_INFO
	.align		4
.L_34:
        /*00d8*/ 	.byte	0x04, 0x17
        /*00da*/ 	.short	(.L_36 - .L_35)
.L_35:
        /*00dc*/ 	.word	0x00000000
        /*00e0*/ 	.short	0x000c
        /*00e2*/ 	.short	0x0044
        /*00e4*/ 	.byte	0x00, 0xf0, 0x11, 0x00


	//----- nvinfo : EIATTR_KPARAM_INFO
	.align		4
.L_36:
        /*00e8*/ 	.byte	0x04, 0x17
        /*00ea*/ 	.short	(.L_38 - .L_37)
.L_37:
        /*00ec*/ 	.word	0x00000000
        /*00f0*/ 	.short	0x000b
        /*00f2*/ 	.short	0x0040
        /*00f4*/ 	.byte	0x00, 0xf0, 0x11, 0x00


	//----- nvinfo : EIATTR_KPARAM_INFO
	.align		4
.L_38:
        /*00f8*/ 	.byte	0x04, 0x17
        /*00fa*/ 	.short	(.L_40 - .L_39)
.L_39:
        /*00fc*/ 	.word	0x00000000
        /*0100*/ 	.short	0x000a
        /*0102*/ 	.short	0x003c
        /*0104*/ 	.byte	0x00, 0xf0, 0x11, 0x00


	//----- nvinfo : EIATTR_KPARAM_INFO
	.align		4
.L_40:
        /*0108*/ 	.byte	0x04, 0x17
        /*010a*/ 	.short	(.L_42 - .L_41)
.L_41:
        /*010c*/ 	.word	0x00000000
        /*0110*/ 	.short	0x0009
        /*0112*/ 	.short	0x0038
        /*0114*/ 	.byte	0x00, 0xf0, 0x11, 0x00


	//----- nvinfo : EIATTR_KPARAM_INFO
	.align		4
.L_42:
        /*0118*/ 	.byte	0x04, 0x17
        /*011a*/ 	.short	(.L_44 - .L_43)
.L_43:
        /*011c*/ 	.word	0x00000000
        /*0120*/ 	.short	0x0008
        /*0122*/ 	.short	0x0034
        /*0124*/ 	.byte	0x00, 0xf0, 0x11, 0x00


	//----- nvinfo : EIATTR_KPARAM_INFO
	.align		4
.L_44:
        /*0128*/ 	.byte	0x04, 0x17
        /*012a*/ 	.short	(.L_46 - .L_45)
.L_45:
        /*012c*/ 	.word	0x00000000
        /*0130*/ 	.short	0x0007
        /*0132*/ 	.short	0x0030
        /*0134*/ 	.byte	0x00, 0xf0, 0x11, 0x00


	//----- nvinfo : EIATTR_KPARAM_INFO
	.align		4
.L_46:
        /*0138*/ 	.byte	0x04, 0x17
        /*013a*/ 	.short	(.L_48 - .L_47)
.L_47:
        /*013c*/ 	.word	0x00000000
        /*0140*/ 	.short	0x0006
        /*0142*/ 	.short	0x002c
        /*0144*/ 	.byte	0x00, 0xf0, 0x11, 0x00


	//----- nvinfo : EIATTR_KPARAM_INFO
	.align		4
.L_48:
        /*0148*/ 	.byte	0x04, 0x17
        /*014a*/ 	.short	(.L_50 - .L_49)
.L_49:
        /*014c*/ 	.word	0x00000000
        /*0150*/ 	.short	0x0005
        /*0152*/ 	.short	0x0028
        /*0154*/ 	.byte	0x00, 0xf0, 0x11, 0x00


	//----- nvinfo : EIATTR_KPARAM_INFO
	.align		4
.L_50:
        /*0158*/ 	.byte	0x04, 0x17
        /*015a*/ 	.short	(.L_52 - .L_51)
.L_51:
        /*015c*/ 	.word	0x00000000
        /*0160*/ 	.short	0x0004
        /*0162*/ 	.short	0x0020
        /*0164*/ 	.byte	0x00, 0xf4, 0x21, 0x00


	//----- nvinfo : EIATTR_KPARAM_INFO
	.align		4
.L_52:
        /*0168*/ 	.byte	0x04, 0x17
        /*016a*/ 	.short	(.L_54 - .L_53)
.L_53:
        /*016c*/ 	.word	0x00000000
        /*0170*/ 	.short	0x0003
        /*0172*/ 	.short	0x0018
        /*0174*/ 	.byte	0x00, 0xf4, 0x21, 0x00


	//----- nvinfo : EIATTR_KPARAM_INFO
	.align		4
.L_54:
        /*0178*/ 	.byte	0x04, 0x17
        /*017a*/ 	.short	(.L_56 - .L_55)
.L_55:
        /*017c*/ 	.word	0x00000000
        /*0180*/ 	.short	0x0002
        /*0182*/ 	.short	0x0010
        /*0184*/ 	.byte	0x00, 0xf4, 0x21, 0x00


	//----- nvinfo : EIATTR_KPARAM_INFO
	.align		4
.L_56:
        /*0188*/ 	.byte	0x04, 0x17
        /*018a*/ 	.short	(.L_58 - .L_57)
.L_57:
        /*018c*/ 	.word	0x00000000
        /*0190*/ 	.short	0x0001
        /*0192*/ 	.short	0x0008
        /*0194*/ 	.byte	0x00, 0xf4, 0x21, 0x00


	//----- nvinfo : EIATTR_KPARAM_INFO
	.align		4
.L_58:
        /*0198*/ 	.byte	0x04, 0x17
        /*019a*/ 	.short	(.L_60 - .L_59)
.L_59:
        /*019c*/ 	.word	0x00000000
        /*01a0*/ 	.short	0x0000
        /*01a2*/ 	.short	0x0000
        /*01a4*/ 	.byte	0x00, 0xf4, 0x21, 0x00


	//----- nvinfo : EIATTR_SPARSE_MMA_MASK
	.align		4
.L_60:
        /*01a8*/ 	.byte	0x03, 0x50
        /*01aa*/ 	.short	0x0000


	//----- nvinfo : EIATTR_MAXREG_COUNT
	.align		4
        /*01ac*/ 	.byte	0x03, 0x1b
        /*01ae*/ 	.short	0x00ff


	//----- nvinfo : EIATTR_NUM_BARRIERS
	.align		4
        /*01b0*/ 	.byte	0x02, 0x4c
        /*01b2*/ 	.byte	0x01
	.zero		1


	//----- nvinfo : EIATTR_MERCURY_ISA_VERSION
	.align		4
        /*01b4*/ 	.byte	0x03, 0x5f
        /*01b6*/ 	.short	0x0101


	//----- nvinfo : EIATTR_COOP_GROUP_MASK_REGIDS
	.align		4
        /*01b8*/ 	.byte	0x04, 0x29
        /*01ba*/ 	.short	(.L_62 - .L_61)


	//   ....[0]....
.L_61:
        /*01bc*/ 	.word	0xffffffff


	//   ....[1]....
        /*01c0*/ 	.word	0xffffffff


	//   ....[2]....
        /*01c4*/ 	.word	0xffffffff


	//   ....[3]....
        /*01c8*/ 	.word	0xffffffff


	//   ....[4]....
        /*01cc*/ 	.word	0xffffffff


	//   ....[5]....
        /*01d0*/ 	.word	0xffffffff


	//   ....[6]....
        /*01d4*/ 	.word	0xffffffff


	//   ....[7]....
        /*01d8*/ 	.word	0xffffffff


	//   ....[8]....
        /*01dc*/ 	.word	0xffffffff


	//   ....[9]....
        /*01e0*/ 	.word	0xffffffff


	//   ....[10]....
        /*01e4*/ 	.word	0xffffffff


	//   ....[11]....
        /*01e8*/ 	.word	0xffffffff


	//   ....[12]....
        /*01ec*/ 	.word	0xffffffff


	//   ....[13]....
        /*01f0*/ 	.word	0xffffffff


	//   ....[14]....
        /*01f4*/ 	.word	0xffffffff


	//   ....[15]....
        /*01f8*/ 	.word	0xffffffff


	//----- nvinfo : EIATTR_COOP_GROUP_INSTR_OFFSETS
	.align		4
.L_62:
        /*01fc*/ 	.byte	0x04, 0x28
        /*01fe*/ 	.short	(.L_64 - .L_63)


	//   ....[0]....
.L_63:
        /*0200*/ 	.word	0x000037c0


	//   ....[1]....
        /*0204*/ 	.word	0x00003a90


	//   ....[2]....
        /*0208*/ 	.word	0x00003fa0


	//   ....[3]....
        /*020c*/ 	.word	0x000041d0


	//   ....[4]....
        /*0210*/ 	.word	0x00004390


	//   ....[5]....
        /*0214*/ 	.word	0x000044f0


	//   ....[6]....
        /*0218*/ 	.word	0x000047a0


	//   ....[7]....
        /*021c*/ 	.word	0x00004820


	//   ....[8]....
        /*0220*/ 	.word	0x00005c20


	//   ....[9]....
        /*0224*/ 	.word	0x00005c30


	//   ....[10]....
        /*0228*/ 	.word	0x00005c40


	//   ....[11]....
        /*022c*/ 	.word	0x00005c50


	//   ....[12]....
        /*0230*/ 	.word	0x00005cb0


	//   ....[13]....
        /*0234*/ 	.word	0x00005cd0


	//   ....[14]....
        /*0238*/ 	.word	0x00005cf0


	//   ....[15]....
        /*023c*/ 	.word	0x00005d00


	//----- nvinfo : EIATTR_EXIT_INSTR_OFFSETS
	.align		4
.L_64:
        /*0240*/ 	.byte	0x04, 0x1c
        /*0242*/ 	.short	(.L_66 - .L_65)


	//   ....[0]....
.L_65:
        /*0244*/ 	.word	0x000091b0


	//----- nvinfo : EIATTR_REQNTID
	.align		4
.L_66:
        /*0248*/ 	.byte	0x04, 0x10
        /*024a*/ 	.short	(.L_68 - .L_67)
.L_67:
        /*024c*/ 	.word	0x00000100
        /*0250*/ 	.word	0x00000001
        /*0254*/ 	.word	0x00000001


	//----- nvinfo : EIATTR_CBANK_PARAM_SIZE
	.align		4
.L_68:
        /*0258*/ 	.byte	0x03, 0x19
        /*025a*/ 	.short	0x0088


	//----- nvinfo : EIATTR_PARAM_CBANK
	.align		4
        /*025c*/ 	.byte	0x04, 0x0a
        /*025e*/ 	.short	(.L_70 - .L_69)
	.align		4
.L_69:
        /*0260*/ 	.word	index@(.nv.constant0.attn_fwd)
        /*0264*/ 	.short	0x0210
        /*0266*/ 	.short	0x0088


	//----- nvinfo : EIATTR_SW_WAR
	.align		4
.L_70:
        /*0268*/ 	.byte	0x04, 0x36
        /*026a*/ 	.short	(.L_72 - .L_71)
.L_71:
        /*026c*/ 	.word	0x00000008
.L_72:


//--------------------- .nv.callgraph             --------------------------
	.section	.nv.callgraph,"",@"SHT_CUDA_CALLGRAPH"
	.align	4
	.sectionentsize	8
	.align		4
        /*0000*/ 	.word	0x00000000
	.align		4
        /*0004*/ 	.word	0xffffffff
	.align		4
        /*0008*/ 	.word	0x00000000
	.align		4
        /*000c*/ 	.word	0xfffffffe
	.align		4
        /*0010*/ 	.word	0x00000000
	.align		4
        /*0014*/ 	.word	0xfffffffd
	.align		4
        /*0018*/ 	.word	0x00000000
	.align		4
        /*001c*/ 	.word	0xfffffffc


//--------------------- .nv.constant4             --------------------------
	.section	.nv.constant4,"a",@progbits
	.align	8
	.align		8
.nv.constant4:
        /*0000*/ 	.dword	_$_str


//--------------------- .text.attn_fwd            --------------------------
	.section	.text.attn_fwd,"ax",@progbits
	.align	128
        .global         attn_fwd
        .type           attn_fwd,@function
        .size           attn_fwd,(.L_x_3 - attn_fwd)
        .other          attn_fwd,@"STO_CUDA_ENTRY STV_DEFAULT"
attn_fwd:
.text.attn_fwd:
[----:B------:R-:W-:Y:S01]  /*0000*/  LDC R1, c[0x0][0x28] ;  /* 0x00000a00ff017b82 */ /* 0x000fe20000000800 */
[----:B------:R-:W0:Y:S07]  /*0010*/  S2R R3, SR_CTAID.X ;  /* 0x0000000000037919 */ /* 0x000e2e0000002500 */
[----:B------:R-:W1:Y:S01]  /*0020*/  S2UR UR7, SR_CTAID.Y ;  /* 0x00000000000779c3 */ /* 0x000e620000002600 */
[----:B------:R-:W-:Y:S01]  /*0030*/  ULDC.64 UR4, c[0x0][0x240] ;  /* 0x0000900000047ab9 */ /* 0x000fe20000000a00 */
[----:B------:R-:W-:Y:S01]  /*0040*/  ULDC.64 UR18, c[0x0][0x208] ;  /* 0x0000820000127ab9 */ /* 0x000fe20000000a00 */
[----:B------:R-:W0:Y:S05]  /*0050*/  S2R R252, SR_TID.X ;  /* 0x0000000000fc7919 */ /* 0x000e2a0000002100 */
[----:B------:R-:W2:Y:S08]  /*0060*/  LDC.64 R4, c[0x0][0x210] ;  /* 0x00008400ff047b82 */ /* 0x000eb00000000a00 */
[----:B------:R-:W3:Y:S01]  /*0070*/  LDC R145, c[0x0][0x248] ;  /* 0x00009200ff917b82 */ /* 0x000ee20000000800 */
[----:B-1----:R-:W-:-:S04]  /*0080*/  UIMAD UR4, UR7, UR4, URZ ;  /* 0x00000004070472a4 */ /* 0x002fc8000f8e023f */
[----:B------:R-:W-:Y:S01]  /*0090*/  USHF.L.U32 UR6, UR4, 0x1, URZ ;  /* 0x0000000104067899 */ /* 0x000fe2000800063f */
[----:B0-----:R-:W-:-:S05]  /*00a0*/  PRMT R251, R252, 0x6540, R3 ;  /* 0x00006540fcfb7816 */ /* 0x001fca0000000003 */
[----:B------:R-:W-:Y:S01]  /*00b0*/  IMAD R0, R251, UR5, RZ ;  /* 0x00000005fb007c24 */ /* 0x000fe2000f8e02ff */
[----:B------:R-:W-:Y:S01]  /*00c0*/  UIMAD.WIDE UR4, UR4, 0x2, URZ ;  /* 0x00000002040478a5 */ /* 0x000fe2000f8e023f */
[----:B---3--:R-:W-:Y:S02]  /*00d0*/  IMAD R17, R145, 0x50, RZ ;  /* 0x0000005091117824 */ /* 0x008fe400078e02ff */
[C---:B------:R-:W-:Y:S02]  /*00e0*/  IMAD.SHL.U32 R19, R0.reuse, 0x2, RZ ;  /* 0x0000000200137824 */ /* 0x040fe400078e00ff */
[----:B------:R-:W-:-:S03]  /*00f0*/  IMAD.HI R0, R0, 0x2, RZ ;  /* 0x0000000200007827 */ /* 0x000fc600078e02ff */
[----:B--2---:R-:W-:Y:S01]  /*0100*/  IADD3 R18, P0, P1, R19, UR6, R4 ;  /* 0x0000000613127c10 */ /* 0x004fe2000f91e004 */
[C---:B------:R-:W-:Y:S02]  /*0110*/  IMAD R13, R145.reuse, 0xa, RZ ;  /* 0x0000000a910d7824 */ /* 0x040fe400078e02ff */
[C---:B------:R-:W-:Y:S01]  /*0120*/  IMAD.SHL.U32 R9, R145.reuse, 0x10, RZ ;  /* 0x0000001091097824 */ /* 0x040fe200078e00ff */
[----:B------:R-:W-:Y:S01]  /*0130*/  IADD3.X R19, R0, UR5, R5, P0, P1 ;  /* 0x0000000500137c10 */ /* 0x000fe200087e2405 */
[C---:B------:R-:W-:Y:S01]  /*0140*/  IMAD.SHL.U32 R5, R145.reuse, 0x8, RZ ;  /* 0x0000000891057824 */ /* 0x040fe200078e00ff */
[CC--:B------:R-:W-:Y:S01]  /*0150*/  LEA R16, P2, R145.reuse, R18.reuse, 0x4 ;  /* 0x0000001291107211 */ /* 0x0c0fe200078420ff */
[C---:B------:R-:W-:Y:S01]  /*0160*/  IMAD.SHL.U32 R21, R145.reuse, 0x20, RZ ;  /* 0x0000002091157824 */ /* 0x040fe200078e00ff */
[CC--:B------:R-:W-:Y:S01]  /*0170*/  LEA R8, P3, R145.reuse, R18.reuse, 0x5 ;  /* 0x0000001291087211 */ /* 0x0c0fe200078628ff */
[----:B------:R-:W-:Y:S01]  /*0180*/  IMAD R25, R145, 0x14, RZ ;  /* 0x0000001491197824 */ /* 0x000fe200078e02ff */
[-C--:B------:R-:W-:Y:S01]  /*0190*/  IADD3 R12, P0, R17, R18.reuse, RZ ;  /* 0x00000012110c7210 */ /* 0x080fe20007f1e0ff */
[C---:B------:R-:W-:Y:S01]  /*01a0*/  IMAD R29, R145.reuse, 0x28, RZ ;  /* 0x00000028911d7824 */ /* 0x040fe200078e02ff */
[CC--:B------:R-:W-:Y:S01]  /*01b0*/  LEA R4, P1, R145.reuse, R18.reuse, 0x6 ;  /* 0x0000001291047211 */ /* 0x0c0fe200078230ff */
[----:B------:R-:W-:Y:S01]  /*01c0*/  IMAD R11, R145, 0x5, RZ ;  /* 0x00000005910b7824 */ /* 0x000fe200078e02ff */
[-C--:B------:R-:W-:Y:S01]  /*01d0*/  LEA.HI.X.SX32 R17, R5, R19.reuse, 0x1, P2 ;  /* 0x0000001305117211 */ /* 0x080fe200010f0eff */
[----:B------:R-:W-:Y:S01]  /*01e0*/  IMAD R23, R145, 0x42, RZ ;  /* 0x0000004291177824 */ /* 0x000fe200078e02ff */
[-C--:B------:R-:W-:Y:S01]  /*01f0*/  IADD3 R20, P2, R13, R18.reuse, RZ ;  /* 0x000000120d147210 */ /* 0x080fe20007f5e0ff */
        /* <DEDUP_REMOVED lines=20> */
[----:B------:R-:W-:Y:S01]  /*0340*/  IMAD.SHL.U32 R27, R145, 0x2, RZ ;  /* 0x00000002911b7824 */ /* 0x000fe200078e00ff */
[-C--:B------:R-:W-:Y:S01]  /*0350*/  IADD3 R14, P5, R33, R18.reuse, RZ ;  /* 0x00000012210e7210 */ /* 0x080fe20007fbe0ff */
[----:B------:R-:W-:Y:S01]  /*0360*/  IMAD R43, R145, 0xe, RZ ;  /* 0x0000000e912b7824 */ /* 0x000fe200078e02ff */
[-C--:B------:R-:W-:Y:S01]  /*0370*/  LEA.HI.X.SX32 R13, R29, R19.reuse, 0x1, P0 ;  /* 0x000000131d0d7211 */ /* 0x080fe200000f0eff */
[----:B------:R-:W-:Y:S01]  /*0380*/  IMAD R57, R145, 0x3f, RZ ;  /* 0x0000003f91397824 */ /* 0x000fe200078e02ff */
[-C--:B------:R-:W-:Y:S01]  /*0390*/  LEA.HI.X.SX32 R29, R7, R19.reuse, 0x1, P3 ;  /* 0x00000013071d7211 */ /* 0x080fe200018f0eff */
[----:B------:R-:W-:Y:S01]  /*03a0*/  IMAD R61, R145, 0x12, RZ ;  /* 0x00000012913d7824 */ /* 0x000fe200078e02ff */
        /* <DEDUP_REMOVED lines=8> */
[-C--:B------:R-:W-:Y:S01]  /*0430*/  IADD3 R34, P0, R37, R18.reuse, RZ ;  /* 0x0000001225227210 */ /* 0x080fe20007f1e0ff */
[----:B------:R-:W-:Y:S01]  /*0440*/  IMAD R69, R145, 0x16, RZ ;  /* 0x0000001691457824 */ /* 0x000fe200078e02ff */
[-C--:B------:R-:W-:Y:S01]  /*0450*/  LEA.HI.X.SX32 R37, R37, R19.reuse, 0x1, P3 ;  /* 0x0000001325257211 */ /* 0x080fe200018f0eff */
[----:B------:R-:W-:Y:S01]  /*0460*/  IMAD R81, R145, 0x1a, RZ ;  /* 0x0000001a91517824 */ /* 0x000fe200078e02ff */
[-C--:B------:R-:W-:Y:S01]  /*0470*/  IADD3 R42, P3, R47, R18.reuse, RZ ;  /* 0x000000122f2a7210 */ /* 0x080fe20007f7e0ff */
        /* <DEDUP_REMOVED lines=16> */
[C---:B------:R-:W-:Y:S01]  /*0580*/  IMAD R59, R145.reuse, 0x11, RZ ;  /* 0x00000011913b7824 */ /* 0x040fe200078e02ff */
[C---:B------:R-:W-:Y:S01]  /*0590*/  SHF.L.U32 R31, R145.reuse, 0x2, RZ ;  /* 0x00000002911f7819 */ /* 0x040fe200000006ff */
[C---:B------:R-:W-:Y:S01]  /*05a0*/  IMAD R65, R145.reuse, 0x13, RZ ;  /* 0x0000001391417824 */ /* 0x040fe200078e02ff */
[CC--:B------:R-:W-:Y:S01]  /*05b0*/  LEA R74, P6, R145.reuse, R18.reuse, 0x2 ;  /* 0x00000012914a7211 */ /* 0x0c0fe200078c10ff */
[C---:B------:R-:W-:Y:S01]  /*05c0*/  IMAD R107, R145.reuse, 0x2a, RZ ;  /* 0x0000002a916b7824 */ /* 0x040fe200078e02ff */
[CC--:B------:R-:W-:Y:S01]  /*05d0*/  LEA R70, P4, R145.reuse, R18.reuse, 0x3 ;  /* 0x0000001291467211 */ /* 0x0c0fe200078818ff */
[C---:B------:R-:W-:Y:S01]  /*05e0*/  IMAD R113, R145.reuse, 0x2c, RZ ;  /* 0x0000002c91717824 */ /* 0x040fe200078e02ff */
[CC--:B------:R-:W-:Y:S01]  /*05f0*/  LEA.HI.X.SX32 R77, R145.reuse, R19.reuse, 0x1, P5 ;  /* 0x00000013914d7211 */ /* 0x0c0fe200028f0eff */
        /* <DEDUP_REMOVED lines=95> */
[----:B------:R-:W-:Y:S01]  /*0bf0*/  IADD3 R100, P0, R153, R18, RZ ;  /* 0x0000001299647210 */ /* 0x000fe20007f1e0ff */
[----:B------:R-:W2:Y:S01]  /*0c00*/  LDG.E.U16 R5, desc[UR18][R4.64] ;  /* 0x0000001204057981 */ /* 0x000ea2000c1e1500 */
[----:B------:R-:W-:-:S02]  /*0c10*/  LEA.HI.X.SX32 R111, R105, R19, 0x1, P2 ;  /* 0x00000013696f7211 */ /* 0x000fc400010f0eff */
[-C--:B------:R-:W-:Y:S01]  /*0c20*/  LEA.HI.X.SX32 R41, R97, R19.reuse, 0x1, P3 ;  /* 0x0000001361297211 */ /* 0x080fe200018f0eff */
[----:B------:R0:W3:Y:S01]  /*0c30*/  LDG.E.U16 R0, desc[UR18][R18.64] ;  /* 0x0000001212007981 */ /* 0x0000e2000c1e1500 */
[-C--:B------:R-:W-:Y:S01]  /*0c40*/  IADD3 R122, P2, R163, R18.reuse, RZ ;  /* 0x00000012a37a7210 */ /* 0x080fe20007f5e0ff */
[----:B------:R-:W-:Y:S01]  /*0c50*/  IMAD R135, R145, 0x37, RZ ;  /* 0x0000003791877824 */ /* 0x000fe200078e02ff */
[----:B------:R-:W-:Y:S01]  /*0c60*/  IADD3 R92, P3, R155, R18, RZ ;  /* 0x000000129b5c7210 */ /* 0x000fe20007f7e0ff */
[----:B------:R-:W4:Y:S01]  /*0c70*/  LDG.E.U16 R16, desc[UR18][R16.64] ;  /* 0x0000001210107981 */ /* 0x000f22000c1e1500 */
[-C--:B------:R-:W-:Y:S02]  /*0c80*/  LEA.HI.X.SX32 R87, R99, R19.reuse, 0x1, P6 ;  /* 0x0000001363577211 */ /* 0x080fe400030f0eff */
[-C--:B------:R-:W-:Y:S01]  /*0c90*/  LEA.HI.X.SX32 R89, R101, R19.reuse, 0x1, P4 ;  /* 0x0000001365597211 */ /* 0x080fe200020f0eff */
[----:B------:R-:W5:Y:S01]  /*0ca0*/  LDG.E.U16 R8, desc[UR18][R8.64] ;  /* 0x0000001208087981 */ /* 0x000f62000c1e1500 */
[----:B------:R-:W-:-:S02]  /*0cb0*/  LEA.HI.X.SX32 R91, R103, R19, 0x1, P5 ;  /* 0x00000013675b7211 */ /* 0x000fc400028f0eff */
[-C--:B------:R-:W-:Y:S01]  /*0cc0*/  IADD3 R96, P6, R157, R18.reuse, RZ ;  /* 0x000000129d607210 */ /* 0x080fe20007fde0ff */
[----:B------:R1:W5:Y:S01]  /*0cd0*/  LDG.E.U16 R13, desc[UR18][R12.64] ;  /* 0x000000120c0d7981 */ /* 0x000362000c1e1500 */
[-C--:B------:R-:W-:Y:S02]  /*0ce0*/  LEA.HI.X.SX32 R103, R107, R19.reuse, 0x1, P1 ;  /* 0x000000136b677211 */ /* 0x080fe400008f0eff */
[----:B------:R-:W-:Y:S01]  /*0cf0*/  LEA.HI.X.SX32 R101, R109, R19, 0x1, P0 ;  /* 0x000000136d657211 */ /* 0x000fe200000f0eff */
[----:B------:R-:W5:Y:S01]  /*0d00*/  LDG.E.U16 R36, desc[UR18][R36.64] ;  /* 0x0000001224247981 */ /* 0x000f62000c1e1500 */
[-C--:B------:R-:W-:Y:S02]  /*0d10*/  IADD3 R94, P4, R159, R18.reuse, RZ ;  /* 0x000000129f5e7210 */ /* 0x080fe40007f9e0ff */
[-C--:B------:R-:W-:Y:S01]  /*0d20*/  IADD3 R120, P1, R165, R18.reuse, RZ ;  /* 0x00000012a5787210 */ /* 0x080fe20007f3e0ff */
[----:B------:R-:W5:Y:S01]  /*0d30*/  LDG.E.U16 R14, desc[UR18][R14.64] ;  /* 0x000000120e0e7981 */ /* 0x000f62000c1e1500 */
[----:B------:R-:W-:-:S02]  /*0d40*/  IADD3 R114, P0, R167, R18, RZ ;  /* 0x00000012a7727210 */ /* 0x000fc40007f1e0ff */
[-C--:B------:R-:W-:Y:S01]  /*0d50*/  LEA.HI.X.SX32 R123, R121, R19.reuse, 0x1, P2 ;  /* 0x00000013797b7211 */ /* 0x080fe200010f0eff */
[----:B------:R-:W5:Y:S01]  /*0d60*/  LDG.E.U16 R10, desc[UR18][R10.64] ;  /* 0x000000120a0a7981 */ /* 0x000f62000c1e1500 */
[-C--:B------:R-:W-:Y:S02]  /*0d70*/  LEA.HI.X.SX32 R93, R113, R19.reuse, 0x1, P3 ;  /* 0x00000013715d7211 */ /* 0x080fe400018f0eff */
[-C--:B------:R-:W-:Y:S01]  /*0d80*/  IADD3 R126, P2, R177, R18.reuse, RZ ;  /* 0x00000012b17e7210 */ /* 0x080fe20007f5e0ff */
[----:B------:R-:W5:Y:S01]  /*0d90*/  LDG.E.U16 R76, desc[UR18][R76.64] ;  /* 0x000000124c4c7981 */ /* 0x000f62000c1e1500 */
[----:B------:R-:W-:Y:S02]  /*0da0*/  IADD3 R112, P3, R169, R18, RZ ;  /* 0x00000012a9707210 */ /* 0x000fe40007f7e0ff */
[-C--:B------:R-:W-:Y:S01]  /*0db0*/  LEA.HI.X.SX32 R97, R115, R19.reuse, 0x1, P6 ;  /* 0x0000001373617211 */ /* 0x080fe200030f0eff */
[----:B------:R-:W5:Y:S01]  /*0dc0*/  LDG.E.U16 R52, desc[UR18][R52.64] ;  /* 0x0000001234347981 */ /* 0x000f62000c1e1500 */
[-C--:B------:R-:W-:Y:S01]  /*0dd0*/  LEA.HI.X.SX32 R95, R117, R19.reuse, 0x1, P4 ;  /* 0x00000013755f7211 */ /* 0x080fe200020f0eff */
[----:B------:R-:W-:Y:S01]  /*0de0*/  IMAD R117, R145, 0x3b, RZ ;  /* 0x0000003b91757824 */ /* 0x000fe200078e02ff */
[-C--:B------:R-:W-:Y:S01]  /*0df0*/  LEA.HI.X.SX32 R121, R125, R19.reuse, 0x1, P1 ;  /* 0x000000137d797211 */ /* 0x080fe200008f0eff */
[----:B------:R-:W5:Y:S01]  /*0e00*/  LDG.E.U16 R48, desc[UR18][R48.64] ;  /* 0x0000001230307981 */ /* 0x000f62000c1e1500 */
[----:B------:R-:W-:-:S02]  /*0e10*/  LEA.HI.X.SX32 R115, R127, R19, 0x1, P0 ;  /* 0x000000137f737211 */ /* 0x000fc400000f0eff */
[-C--:B------:R-:W-:Y:S01]  /*0e20*/  IADD3 R108, P6, R171, R18.reuse, RZ ;  /* 0x00000012ab6c7210 */ /* 0x080fe20007fde0ff */
[----:B------:R-:W5:Y:S01]  /*0e30*/  LDG.E.U16 R68, desc[UR18][R68.64] ;  /* 0x0000001244447981 */ /* 0x000f62000c1e1500 */
[-C--:B------:R-:W-:Y:S02]  /*0e40*/  IADD3 R128, P1, R179, R18.reuse, RZ ;  /* 0x00000012b3807210 */ /* 0x080fe40007f3e0ff */
[-C--:B------:R-:W-:Y:S01]  /*0e50*/  LEA.HI.X.SX32 R127, R137, R19.reuse, 0x1, P2 ;  /* 0x00000013897f7211 */ /* 0x080fe200010f0eff */
[----:B------:R-:W5:Y:S01]  /*0e60*/  LDG.E.U16 R26, desc[UR18][R26.64] ;  /* 0x000000121a1a7981 */ /* 0x000f62000c1e1500 */
[-C--:B------:R-:W-:Y:S02]  /*0e70*/  IADD3 R98, P5, R161, R18.reuse, RZ ;  /* 0x00000012a1627210 */ /* 0x080fe40007fbe0ff */
[----:B------:R-:W-:Y:S01]  /*0e80*/  IADD3 R124, P0, R181, R18, RZ ;  /* 0x00000012b57c7210 */ /* 0x000fe20007f1e0ff */
[----:B------:R-:W5:Y:S01]  /*0e90*/  LDG.E.U16 R110, desc[UR18][R110.64] ;  /* 0x000000126e6e7981 */ /* 0x000f62000c1e1500 */
[----:B------:R-:W-:-:S02]  /*0ea0*/  LEA.HI.X.SX32 R113, R129, R19, 0x1, P3 ;  /* 0x0000001381717211 */ /* 0x000fc400018f0eff */
[-C--:B------:R-:W-:Y:S01]  /*0eb0*/  IADD3 R106, P4, R173, R18.reuse, RZ ;  /* 0x00000012ad6a7210 */ /* 0x080fe20007f9e0ff */
[----:B------:R-:W5:Y:S01]  /*0ec0*/  LDG.E.U16 R122, desc[UR18][R122.64] ;  /* 0x000000127a7a7981 */ /* 0x000f62000c1e1500 */
[-C--:B------:R-:W-:Y:S02]  /*0ed0*/  IADD3 R118, P3, R183, R18.reuse, RZ ;  /* 0x00000012b7767210 */ /* 0x080fe40007f7e0ff */
[-C--:B------:R-:W-:Y:S01]  /*0ee0*/  LEA.HI.X.SX32 R109, R131, R19.reuse, 0x1, P6 ;  /* 0x00000013836d7211 */ /* 0x080fe200030f0eff */
[----:B------:R-:W-:Y:S01]  /*0ef0*/  IMAD R131, R145, 0x3d, RZ ;  /* 0x0000003d91837824 */ /* 0x000fe200078e02ff */
[-C--:B------:R-:W-:Y:S01]  /*0f00*/  LEA.HI.X.SX32 R129, R139, R19.reuse, 0x1, P1 ;  /* 0x000000138b817211 */ /* 0x080fe200008f0eff */
[----:B------:R-:W5:Y:S01]  /*0f10*/  LDG.E.U16 R126, desc[UR18][R126.64] ;  /* 0x000000127e7e7981 */ /* 0x000f62000c1e1500 */
[-C--:B------:R-:W-:Y:S02]  /*0f20*/  LEA.HI.X.SX32 R99, R119, R19.reuse, 0x1, P5 ;  /* 0x0000001377637211 */ /* 0x080fe400028f0eff */
[----:B------:R-:W-:Y:S01]  /*0f30*/  LEA.HI.X.SX32 R125, R117, R19, 0x1, P0 ;  /* 0x00000013757d7211 */ /* 0x000fe200000f0eff */
[----:B------:R-:W5:Y:S01]  /*0f40*/  LDG.E.U16 R22, desc[UR18][R22.64] ;  /* 0x0000001216167981 */ /* 0x000f62000c1e1500 */
[----:B------:R-:W-:-:S02]  /*0f50*/  IADD3 R104, P5, R175, R18, RZ ;  /* 0x00000012af687210 */ /* 0x000fc40007fbe0ff */
[-C--:B------:R-:W-:Y:S01]  /*0f60*/  IADD3 R116, P6, R185, R18.reuse, RZ ;  /* 0x00000012b9747210 */ /* 0x080fe20007fde0ff */
[----:B------:R-:W5:Y:S01]  /*0f70*/  LDG.E.U16 R74, desc[UR18][R74.64] ;  /* 0x000000124a4a7981 */ /* 0x000f62000c1e1500 */
[-C--:B------:R-:W-:Y:S02]  /*0f80*/  LEA.HI.X.SX32 R107, R133, R19.reuse, 0x1, P4 ;  /* 0x00000013856b7211 */ /* 0x080fe400020f0eff */
[-C--:B------:R-:W-:Y:S01]  /*0f90*/  LEA.HI.X.SX32 R119, R141, R19.reuse, 0x1, P3 ;  /* 0x000000138d777211 */ /* 0x080fe200018f0eff */
[----:B------:R-:W5:Y:S01]  /*0fa0*/  LDG.E.U16 R60, desc[UR18][R60.64] ;  /* 0x000000123c3c7981 */ /* 0x000f62000c1e1500 */
[----:B0-----:R-:W-:Y:S02]  /*0fb0*/  IADD3 R18, P4, R187, R18, RZ ;  /* 0x00000012bb127210 */ /* 0x001fe40007f9e0ff */
[-C--:B------:R-:W-:Y:S01]  /*0fc0*/  LEA.HI.X.SX32 R105, R135, R19.reuse, 0x1, P5 ;  /* 0x0000001387697211 */ /* 0x080fe200028f0eff */
[----:B------:R-:W5:Y:S01]  /*0fd0*/  LDG.E.U16 R72, desc[UR18][R72.64] ;  /* 0x0000001248487981 */ /* 0x000f62000c1e1500 */
[----:B------:R-:W-:-:S02]  /*0fe0*/  LEA.HI.X.SX32 R117, R131, R19, 0x1, P6 ;  /* 0x0000001383757211 */ /* 0x000fc400030f0eff */
[----:B------:R-:W-:Y:S01]  /*0ff0*/  LEA.HI.X.SX32 R19, R143, R19, 0x1, P4 ;  /* 0x000000138f137211 */ /* 0x000fe200020f0eff */
[----:B------:R-:W5:Y:S04]  /*1000*/  LDG.E.U16 R30, desc[UR18][R30.64] ;  /* 0x000000121e1e7981 */ /* 0x000f68000c1e1500 */
        /* <DEDUP_REMOVED lines=42> */
[----:B------:R0:W5:Y:S01]  /*12b0*/  LDG.E.U16 R6, desc[UR18][R6.64] ;  /* 0x0000001206067981 */ /* 0x000162000c1e1500 */
[----:B------:R-:W0:Y:S01]  /*12c0*/  S2UR UR4, SR_CgaCtaId ;  /* 0x00000000000479c3 */ /* 0x000e220000008800 */
[----:B------:R-:W-:-:S02]  /*12d0*/  LOP3.LUT R4, R252, 0xc0, RZ, 0xc0, !PT ;  /* 0x000000c0fc047812 */ /* 0x000fc400078ec0ff */
[----:B-1----:R-:W-:Y:S01]  /*12e0*/  LOP3.LUT R12, R252, 0x3f, RZ, 0xc0, !PT ;  /* 0x0000003ffc0c7812 */ /* 0x002fe200078ec0ff */
[----:B------:R-:W-:-:S04]  /*12f0*/  UMOV UR16, 0x400 ;  /* 0x0000040000107882 */ /* 0x000fc80000000000 */
[----:B------:R-:W-:Y:S02]  /*1300*/  IMAD R9, R4, 0x40, R12 ;  /* 0x0000004004097824 */ /* 0x000fe400078e020c */
[----:B------:R-:W-:Y:S02]  /*1310*/  IMAD.SHL.U32 R3, R3, 0x100, RZ ;  /* 0x0000010003037824 */ /* 0x000fe400078e00ff */
[----:B------:R-:W-:-:S03]  /*1320*/  IMAD.SHL.U32 R9, R9, 0x2, RZ ;  /* 0x0000000209097824 */ /* 0x000fc600078e00ff */
[----:B------:R-:W-:Y:S02]  /*1330*/  IADD3 R250, R3, 0x100, RZ ;  /* 0x0000010003fa7810 */ /* 0x000fe40007ffe0ff */
[C---:B0-----:R-:W-:Y:S01]  /*1340*/  LOP3.LUT R7, R9.reuse, 0x10, RZ, 0x3c, !PT ;  /* 0x0000001009077812 */ /* 0x041fe200078e3cff */
[----:B------:R-:W-:Y:S01]  /*1350*/  ULEA UR16, UR4, UR16, 0x18 ;  /* 0x0000001004107291 */ /* 0x000fe2000f8ec03f */
[----:B------:R-:W-:Y:S02]  /*1360*/  LOP3.LUT R11, R9, 0x30, RZ, 0x3c, !PT ;  /* 0x00000030090b7812 */ /* 0x000fe400078e3cff */
[----:B------:R-:W-:Y:S01]  /*1370*/  ISETP.GE.AND P0, PT, R250, 0x1, PT ;  /* 0x00000001fa00780c */ /* 0x000fe20003f06270 */
[----:B------:R-:W-:-:S05]  /*1380*/  IMAD.MOV.U32 R234, RZ, RZ, -0x800000 ;  /* 0xff800000ffea7424 */ /* 0x000fca00078e00ff */
[----:B--2---:R0:W-:Y:S04]  /*1390*/  STS.U16 [R9+UR16+0x1000], R5 ;  /* 0x0010000509007988 */ /* 0x0041e80008000410 */
[----:B---3--:R-:W-:Y:S04]  /*13a0*/  STS.U16 [R9+UR16], R0 ;  /* 0x0000000009007988 */ /* 0x008fe80008000410 */
[----:B----4-:R-:W-:Y:S01]  /*13b0*/  STS.U16 [R9+UR16+0x400], R16 ;  /* 0x0004001009007988 */ /* 0x010fe20008000410 */
[----:B0-----:R-:W-:-:S03]  /*13c0*/  LOP3.LUT R5, R9, 0x20, RZ, 0x3c, !PT ;  /* 0x0000002009057812 */ /* 0x001fc600078e3cff */
[----:B-----5:R-:W-:Y:S04]  /*13d0*/  STS.U16 [R9+UR16+0x800], R8 ;  /* 0x0008000809007988 */ /* 0x020fe80008000410 */
[----:B------:R-:W-:Y:S04]  /*13e0*/  STS.U16 [R9+UR16+0x1400], R13 ;  /* 0x0014000d09007988 */ /* 0x000fe80008000410 */
        /* <DEDUP_REMOVED lines=10> */
[----:B------:R0:W-:Y:S04]  /*1490*/  STS.U16 [R7+UR16+0x1c80], R126 ;  /* 0x001c807e07007988 */ /* 0x0001e80008000410 */
[----:B------:R-:W-:Y:S01]  /*14a0*/  STS.U16 [R5+UR16+0x500], R22 ;  /* 0x0005001605007988 */ /* 0x000fe20008000410 */
[----:B0-----:R-:W-:-:S03]  /*14b0*/  LOP3.LUT R7, R9, 0x40, RZ, 0x3c, !PT ;  /* 0x0000004009077812 */ /* 0x001fc600078e3cff */
[----:B------:R-:W-:Y:S04]  /*14c0*/  STS.U16 [R5+UR16+0x100], R74 ;  /* 0x0001004a05007988 */ /* 0x000fe80008000410 */
[----:B------:R-:W-:Y:S04]  /*14d0*/  STS.U16 [R5+UR16+0x900], R60 ;  /* 0x0009003c05007988 */ /* 0x000fe80008000410 */
[----:B------:R-:W-:Y:S04]  /*14e0*/  STS.U16 [R5+UR16+0xd00], R72 ;  /* 0x000d004805007988 */ /* 0x000fe80008000410 */
[----:B------:R-:W-:Y:S04]  /*14f0*/  STS.U16 [R5+UR16+0x1100], R30 ;  /* 0x0011001e05007988 */ /* 0x000fe80008000410 */
[----:B------:R-:W-:Y:S04]  /*1500*/  STS.U16 [R5+UR16+0x1500], R102 ;  /* 0x0015006605007988 */ /* 0x000fe80008000410 */
[----:B------:R-:W-:Y:S04]  /*1510*/  STS.U16 [R5+UR16+0x1900], R120 ;  /* 0x0019007805007988 */ /* 0x000fe80008000410 */
[----:B------:R0:W-:Y:S04]  /*1520*/  STS.U16 [R5+UR16+0x1d00], R128 ;  /* 0x001d008005007988 */ /* 0x0001e80008000410 */
[----:B------:R-:W-:Y:S04]  /*1530*/  STS.U16 [R11+UR16+0x180], R28 ;  /* 0x0001801c0b007988 */ /* 0x000fe80008000410 */
[----:B------:R-:W-:Y:S01]  /*1540*/  STS.U16 [R11+UR16+0x580], R62 ;  /* 0x0005803e0b007988 */ /* 0x000fe20008000410 */
[----:B0-----:R-:W-:-:S03]  /*1550*/  LOP3.LUT R5, R9, 0x50, RZ, 0x3c, !PT ;  /* 0x0000005009057812 */ /* 0x001fc600078e3cff */
        /* <DEDUP_REMOVED lines=17> */
[----:B------:R0:W-:Y:S04]  /*1670*/  STS.U16 [R5+UR16+0x680], R56 ;  /* 0x0006803805007988 */ /* 0x0001e80008000410 */
        /* <DEDUP_REMOVED lines=13> */
[----:B------:R1:W-:Y:S01]  /*1750*/  STS.U16 [R11+UR16+0x1f00], R18 ;  /* 0x001f00120b007988 */ /* 0x0003e20008000410 */
[----:B------:R-:W-:-:S03]  /*1760*/  IMAD.MOV.U32 R8, RZ, RZ, 0x3f800000 ;  /* 0x3f800000ff087424 */ /* 0x000fc600078e00ff */
[----:B------:R-:W-:Y:S01]  /*1770*/  STS.U16 [R7+UR16+0x380], R44 ;  /* 0x0003802c07007988 */ /* 0x000fe20008000410 */
[----:B------:R-:W-:-:S03]  /*1780*/  IMAD.MOV.U32 R13, RZ, RZ, -0x800000 ;  /* 0xff800000ff0d7424 */ /* 0x000fc600078e00ff */
[----:B------:R-:W-:Y:S01]  /*1790*/  STS.U16 [R7+UR16+0x780], R50 ;  /* 0x0007803207007988 */ /* 0x000fe20008000410 */
[----:B0-----:R-:W-:-:S03]  /*17a0*/  IMAD.MOV.U32 R56, RZ, RZ, -0x800000 ;  /* 0xff800000ff387424 */ /* 0x001fc600078e00ff */
[----:B------:R-:W-:Y:S01]  /*17b0*/  STS.U16 [R7+UR16+0xb80], R66 ;  /* 0x000b804207007988 */ /* 0x000fe20008000410 */
[----:B------:R-:W-:-:S03]  /*17c0*/  MOV R57, 0xff800000 ;  /* 0xff80000000397802 */ /* 0x000fc60000000f00 */
[----:B------:R-:W-:Y:S01]  /*17d0*/  STS.U16 [R7+UR16+0xf80], R84 ;  /* 0x000f805407007988 */ /* 0x000fe20008000410 */
[----:B------:R-:W-:-:S03]  /*17e0*/  IMAD.MOV.U32 R9, RZ, RZ, 0x3f800000 ;  /* 0x3f800000ff097424 */ /* 0x000fc600078e00ff */
[----:B------:R0:W-:Y:S01]  /*17f0*/  STS.U16 [R7+UR16+0x1380], R90 ;  /* 0x0013805a07007988 */ /* 0x0001e20008000410 */
[----:B------:R-:W-:-:S03]  /*1800*/  IMAD.MOV.U32 R10, RZ, RZ, 0x3f800000 ;  /* 0x3f800000ff0a7424 */ /* 0x000fc600078e00ff */
[----:B------:R2:W-:Y:S01]  /*1810*/  STS.U16 [R7+UR16+0x1780], R98 ;  /* 0x0017806207007988 */ /* 0x0005e20008000410 */
[----:B-1----:R-:W-:-:S03]  /*1820*/  IMAD.MOV.U32 R11, RZ, RZ, 0x3f800000 ;  /* 0x3f800000ff0b7424 */ /* 0x002fc600078e00ff */
[----:B------:R1:W-:Y:S01]  /*1830*/  STS.U16 [R7+UR16+0x1b80], R104 ;  /* 0x001b806807007988 */ /* 0x0003e20008000410 */
[----:B------:R-:W-:-:S03]  /*1840*/  CS2R R120, SRZ ;  /* 0x0000000000787805 */ /* 0x000fc6000001ff00 */
[----:B------:R3:W-:Y:S01]  /*1850*/  STS.U16 [R7+UR16+0x1f80], R6 ;  /* 0x001f800607007988 */ /* 0x0007e20008000410 */
[----:B------:R-:W-:Y:S02]  /*1860*/  CS2R R122, SRZ ;  /* 0x00000000007a7805 */ /* 0x000fe4000001ff00 */
[----:B------:R-:W-:Y:S02]  /*1870*/  CS2R R124, SRZ ;  /* 0x00000000007c7805 */ /* 0x000fe4000001ff00 */
[----:B------:R-:W-:Y:S02]  /*1880*/  CS2R R126, SRZ ;  /* 0x00000000007e7805 */ /* 0x000fe4000001ff00 */
[----:B------:R-:W-:Y:S02]  /*1890*/  CS2R R128, SRZ ;  /* 0x0000000000807805 */ /* 0x000fe4000001ff00 */
[----:B------:R-:W-:Y:S02]  /*18a0*/  CS2R R130, SRZ ;  /* 0x0000000000827805 */ /* 0x000fe4000001ff00 */
[----:B------:R-:W-:-:S02]  /*18b0*/  CS2R R132, SRZ ;  /* 0x0000000000847805 */ /* 0x000fc4000001ff00 */
        /* <DEDUP_REMOVED lines=10> */
[----:B0-----:R-:W-:Y:S02]  /*1960*/  CS2R R90, SRZ ;  /* 0x00000000005a7805 */ /* 0x001fe4000001ff00 */
[----:B------:R-:W-:-:S02]  /*1970*/  CS2R R92, SRZ ;  /* 0x00000000005c7805 */ /* 0x000fc4000001ff00 */
[----:B------:R-:W-:Y:S02]  /*1980*/  CS2R R94, SRZ ;  /* 0x00000000005e7805 */ /* 0x000fe4000001ff00 */
[----:B------:R-:W-:Y:S02]  /*1990*/  CS2R R96, SRZ ;  /* 0x0000000000607805 */ /* 0x000fe4000001ff00 */
[----:B--2---:R-:W-:Y:S02]  /*19a0*/  CS2R R98, SRZ ;  /* 0x0000000000627805 */ /* 0x004fe4000001ff00 */
[----:B------:R-:W-:Y:S02]  /*19b0*/  CS2R R100, SRZ ;  /* 0x0000000000647805 */ /* 0x000fe4000001ff00 */
[----:B------:R-:W-:Y:S02]  /*19c0*/  CS2R R102, SRZ ;  /* 0x0000000000667805 */ /* 0x000fe4000001ff00 */
[----:B-1----:R-:W-:-:S02]  /*19d0*/  CS2R R104, SRZ ;  /* 0x0000000000687805 */ /* 0x002fc4000001ff00 */
[----:B------:R-:W-:Y:S02]  /*19e0*/  CS2R R106, SRZ ;  /* 0x00000000006a7805 */ /* 0x000fe4000001ff00 */
[----:B------:R-:W-:Y:S02]  /*19f0*/  CS2R R108, SRZ ;  /* 0x00000000006c7805 */ /* 0x000fe4000001ff00 */
[----:B------:R-:W-:Y:S02]  /*1a00*/  CS2R R110, SRZ ;  /* 0x00000000006e7805 */ /* 0x000fe4000001ff00 */
[----:B------:R-:W-:Y:S02]  /*1a10*/  CS2R R112, SRZ ;  /* 0x0000000000707805 */ /* 0x000fe4000001ff00 */
[----:B------:R-:W-:Y:S02]  /*1a20*/  CS2R R114, SRZ ;  /* 0x0000000000727805 */ /* 0x000fe4000001ff00 */
[----:B------:R-:W-:-:S02]  /*1a30*/  CS2R R116, SRZ ;  /* 0x0000000000747805 */ /* 0x000fc4000001ff00 */
[----:B------:R-:W-:Y:S02]  /*1a40*/  CS2R R118, SRZ ;  /* 0x0000000000767805 */ /* 0x000fe4000001ff00 */
[C---:B------:R-:W-:Y:S02]  /*1a50*/  LOP3.LUT R0, R252.reuse, 0xff, RZ, 0xc0, !PT ;  /* 0x000000fffc007812 */ /* 0x040fe400078ec0ff */
[----:B------:R-:W-:Y:S01]  /*1a60*/  LOP3.LUT R2, R252, 0xe0, RZ, 0xc0, !PT ;  /* 0x000000e0fc027812 */ /* 0x000fe200078ec0ff */
[----:B---3--:R-:W-:Y:S06]  /*1a70*/  @!P0 BRA `(.L_x_0) ;  /* 0x0000004000f88947 */ /* 0x008fec0003800000 */
[----:B------:R-:W0:Y:S01]  /*1a80*/  LDC.64 R204, c[0x0][0x250] ;  /* 0x00009400ffcc7b82 */ /* 0x000e220000000a00 */
[----:B------:R-:W-:Y:S01]  /*1a90*/  IMAD.SHL.U32 R0, R0, 0x2, RZ ;  /* 0x0000000200007824 */ /* 0x000fe200078e00ff */
[----:B------:R-:W-:Y:S01]  /*1aa0*/  SHF.R.U32.HI R5, RZ, 0x2, R4 ;  /* 0x00000002ff057819 */ /* 0x000fe20000011604 */
[----:B------:R-:W-:Y:S01]  /*1ab0*/  ULDC UR4, c[0x0][0x258] ;  /* 0x0000960000047ab9 */ /* 0x000fe20000000800 */
[--C-:B------:R-:W-:Y:S01]  /*1ac0*/  SHF.R.U32.HI R4, RZ, 0x6, R252.reuse ;  /* 0x00000006ff047819 */ /* 0x100fe200000116fc */
[----:B------:R-:W-:Y:S01]  /*1ad0*/  IMAD R6, R12, UR4, RZ ;  /* 0x000000040c067c24 */ /* 0x000fe2000f8e02ff */
[----:B------:R-:W-:Y:S01]  /*1ae0*/  SHF.R.U32.HI R7, RZ, 0x5, R252 ;  /* 0x00000005ff077819 */ /* 0x000fe200000116fc */
[----:B------:R-:W-:Y:S01]  /*1af0*/  ULDC.64 UR4, c[0x0][0x218] ;  /* 0x0000860000047ab9 */ /* 0x000fe20000000a00 */
[----:B------:R-:W1:Y:S01]  /*1b00*/  LDC.64 R248, c[0x0][0x260] ;  /* 0x00009800fff87b82 */ /* 0x000e620000000a00 */
[----:B------:R-:W-:Y:S01]  /*1b10*/  LOP3.LUT R5, R0, R5, RZ, 0x3c, !PT ;  /* 0x0000000500057212 */ /* 0x000fe200078e3cff */
[----:B------:R-:W-:Y:S01]  /*1b20*/  UIADD3 UR6, UR16, 0x8000, URZ ;  /* 0x0000800010067890 */ /* 0x000fe2000fffe03f */
[----:B------:R-:W-:-:S02]  /*1b30*/  SGXT.U32 R0, R4, 0x2 ;  /* 0x000000020400781a */ /* 0x000fc40000000000 */
[----:B------:R-:W-:Y:S02]  /*1b40*/  CS2R R120, SRZ ;  /* 0x0000000000787805 */ /* 0x000fe4000001ff00 */
[----:B------:R-:W-:Y:S01]  /*1b50*/  R2UR UR28, R7 ;  /* 0x00000000071c72ca */ /* 0x000fe200000e0000 */
[----:B------:R-:W-:Y:S01]  /*1b60*/  IMAD.SHL.U32 R7, R6, 0x2, RZ ;  /* 0x0000000206077824 */ /* 0x000fe200078e00ff */
[----:B------:R-:W-:Y:S01]  /*1b70*/  SHF.R.U32.HI R9, RZ, 0x2, R252 ;  /* 0x00000002ff097819 */ /* 0x000fe200000116fc */
[----:B------:R-:W2:Y:S01]  /*1b80*/  LDC R18, c[0x0][0x268] ;  /* 0x00009a00ff127b82 */ /* 0x000ea20000000800 */
[----:B------:R-:W-:Y:S01]  /*1b90*/  USHF.R.U32.HI UR6, URZ, 0x4, UR6 ;  /* 0x000000043f067899 */ /* 0x000fe20008011606 */
[----:B------:R-:W-:Y:S02]  /*1ba0*/  CS2R R122, SRZ ;  /* 0x00000000007a7805 */ /* 0x000fe4000001ff00 */
[----:B------:R-:W-:Y:S02]  /*1bb0*/  SGXT.U32 R9, R9, 0x3 ;  /* 0x000000030909781a */ /* 0x000fe40000000000 */
[----:B------:R-:W-:Y:S01]  /*1bc0*/  CS2R R124, SRZ ;  /* 0x00000000007c7805 */ /* 0x000fe2000001ff00 */
[----:B------:R-:W-:Y:S01]  /*1bd0*/  USGXT.U32 UR14, UR6, 0xe ;  /* 0x0000000e060e789a */ /* 0x000fe20008000000 */
[----:B------:R-:W-:-:S02]  /*1be0*/  CS2R R126, SRZ ;  /* 0x00000000007e7805 */ /* 0x000fc4000001ff00 */
[----:B------:R-:W-:Y:S01]  /*1bf0*/  CS2R R128, SRZ ;  /* 0x0000000000807805 */ /* 0x000fe2000001ff00 */
[----:B0-----:R-:W-:Y:S01]  /*1c00*/  IMAD R204, R204, UR7, RZ ;  /* 0x00000007cccc7c24 */ /* 0x001fe2000f8e02ff */
[----:B------:R-:W-:Y:S01]  /*1c10*/  UIADD3 UR10, UP0, UR14, 0x2, URZ ;  /* 0x000000020e0a7890 */ /* 0x000fe2000ff1e03f */
[----:B------:R-:W-:Y:S01]  /*1c20*/  IMAD R8, R0, R205, RZ ;  /* 0x000000cd00087224 */ /* 0x000fe200078e02ff */
[----:B------:R-:W-:Y:S01]  /*1c30*/  CS2R R130, SRZ ;  /* 0x0000000000827805 */ /* 0x000fe2000001ff00 */
[C---:B------:R-:W-:Y:S01]  /*1c40*/  IMAD.SHL.U32 R4, R204.reuse, 0x2, RZ ;  /* 0x00000002cc047824 */ /* 0x040fe200078e00ff */
[----:B------:R-:W-:Y:S01]  /*1c50*/  CS2R R132, SRZ ;  /* 0x0000000000847805 */ /* 0x000fe2000001ff00 */
[----:B------:R-:W-:Y:S01]  /*1c60*/  IMAD.HI R204, R204, 0x2, RZ ;  /* 0x00000002cccc7827 */ /* 0x000fe200078e02ff */
[----:B------:R-:W-:Y:S02]  /*1c70*/  CS2R R134, SRZ ;  /* 0x0000000000867805 */ /* 0x000fe4000001ff00 */
[----:B------:R-:W-:-:S02]  /*1c80*/  CS2R R136, SRZ ;  /* 0x0000000000887805 */ /* 0x000fc4000001ff00 */
[----:B------:R-:W-:Y:S01]  /*1c90*/  IADD3 R175, P0, P1, R7, UR4, R4 ;  /* 0x0000000407af7c10 */ /* 0x000fe2000f91e004 */
[----:B------:R-:W-:Y:S01]  /*1ca0*/  IMAD.HI R7, R6, 0x2, RZ ;  /* 0x0000000206077827 */ /* 0x000fe200078e02ff */
[----:B------:R-:W-:Y:S02]  /*1cb0*/  SHF.R.U32.HI R4, RZ, 0x1, R2 ;  /* 0x00000001ff047819 */ /* 0x000fe40000011602 */
[----:B------:R-:W-:Y:S02]  /*1cc0*/  CS2R R138, SRZ ;  /* 0x00000000008a7805 */ /* 0x000fe4000001ff00 */
[----:B------:R-:W-:Y:S01]  /*1cd0*/  LEA R246, P2, R8, R175, 0x1 ;  /* 0x000000af08f67211 */ /* 0x000fe200078408ff */
[----:B------:R-:W-:Y:S01]  /*1ce0*/  IMAD R2, R205, 0x4, R8 ;  /* 0x00000004cd027824 */ /* 0x000fe200078e0208 */
[----:B------:R-:W-:Y:S01]  /*1cf0*/  LOP3.LUT R4, R3, R4, R9, 0xfe, !PT ;  /* 0x0000000403047212 */ /* 0x000fe200078efe09 */
[----:B-1----:R-:W-:Y:S01]  /*1d00*/  IMAD R248, R248, UR7, RZ ;  /* 0x00000007f8f87c24 */ /* 0x002fe2000f8e02ff */
[----:B------:R-:W-:Y:S01]  /*1d10*/  IADD3.X R19, R7, UR5, R204, P0, P1 ;  /* 0x0000000507137c10 */ /* 0x000fe200087e24cc */
[C---:B------:R-:W-:Y:S01]  /*1d20*/  IMAD R6, R205.reuse, 0x4, R2 ;  /* 0x00000004cd067824 */ /* 0x040fe200078e0202 */
[----:B------:R-:W-:Y:S01]  /*1d30*/  ULDC.64 UR4, c[0x0][0x220] ;  /* 0x0000880000047ab9 */ /* 0x000fe20000000a00 */
[----:B------:R-:W-:Y:S01]  /*1d40*/  IMAD R12, R12, R249, RZ ;  /* 0x000000f90c0c7224 */ /* 0x000fe200078e02ff */
[----:B------:R-:W-:Y:S01]  /*1d50*/  SHF.L.U32 R3, R248, 0x1, RZ ;  /* 0x00000001f8037819 */ /* 0x000fe200000006ff */
[C---:B------:R-:W-:Y:S01]  /*1d60*/  IMAD R10, R205.reuse, 0x4, R6 ;  /* 0x00000004cd0a7824 */ /* 0x040fe200078e0206 */
[----:B------:R-:W-:Y:S01]  /*1d70*/  LEA R202, P3, R2, R175, 0x1 ;  /* 0x000000af02ca7211 */ /* 0x000fe200078608ff */
[----:B------:R-:W-:Y:S01]  /*1d80*/  IMAD.SHL.U32 R14, R12, 0x2, RZ ;  /* 0x000000020c0e7824 */ /* 0x000fe200078e00ff */
[-C--:B------:R-:W-:Y:S01]  /*1d90*/  LEA.HI.X.SX32 R247, R8, R19.reuse, 0x1, P2 ;  /* 0x0000001308f77211 */ /* 0x080fe200010f0eff */
[----:B--2---:R-:W-:Y:S01]  /*1da0*/  IMAD R7, R0, R18, RZ ;  /* 0x0000001200077224 */ /* 0x004fe200078e02ff */
[----:B------:R-:W-:Y:S01]  /*1db0*/  LEA.HI.X.SX32 R203, R2, R19, 0x1, P3 ;  /* 0x0000001302cb7211 */ /* 0x000fe200018f0eff */
[----:B------:R-:W-:Y:S01]  /*1dc0*/  IMAD R0, R205, 0x4, R10 ;  /* 0x00000004cd007824 */ /* 0x000fe200078e020a */
[----:B------:R-:W-:Y:S01]  /*1dd0*/  IADD3 R24, P0, P1, R14, UR4, R3 ;  /* 0x000000040e187c10 */ /* 0x000fe2000f91e003 */
[----:B------:R-:W-:Y:S01]  /*1de0*/  IMAD.HI R3, R12, 0x2, RZ ;  /* 0x000000020c037827 */ /* 0x000fe200078e02ff */
[----:B------:R-:W-:-:S02]  /*1df0*/  LEA R200, P2, R6, R175, 0x1 ;  /* 0x000000af06c87211 */ /* 0x000fc400078408ff */
[----:B------:R-:W-:Y:S02]  /*1e00*/  CS2R R140, SRZ ;  /* 0x00000000008c7805 */ /* 0x000fe4000001ff00 */
[----:B------:R-:W-:Y:S01]  /*1e10*/  LEA R198, P3, R10, R175, 0x1 ;  /* 0x000000af0ac67211 */ /* 0x000fe200078608ff */
[C---:B------:R-:W-:Y:S01]  /*1e20*/  IMAD R12, R205.reuse, 0x4, R0 ;  /* 0x00000004cd0c7824 */ /* 0x040fe200078e0200 */
[-C--:B------:R-:W-:Y:S01]  /*1e30*/  LEA.HI.X.SX32 R201, R6, R19.reuse, 0x1, P2 ;  /* 0x0000001306c97211 */ /* 0x080fe200010f0eff */
[----:B------:R-:W-:Y:S01]  /*1e40*/  IMAD R9, R18, 0x4, R7 ;  /* 0x0000000412097824 */ /* 0x000fe200078e0207 */
[----:B------:R-:W-:Y:S01]  /*1e50*/  LEA.HI.X.SX32 R199, R10, R19, 0x1, P3 ;  /* 0x000000130ac77211 */ /* 0x000fe200018f0eff */
[----:B------:R-:W-:Y:S01]  /*1e60*/  IMAD.HI R248, R248, 0x2, RZ ;  /* 0x00000002f8f87827 */ /* 0x000fe200078e02ff */
[----:B------:R-:W-:Y:S02]  /*1e70*/  LEA R14, R205, R12, 0x2 ;  /* 0x0000000ccd0e7211 */ /* 0x000fe400078e10ff */
[----:B------:R-:W-:-:S02]  /*1e80*/  CS2R R142, SRZ ;  /* 0x00000000008e7805 */ /* 0x000fc4000001ff00 */
[-C--:B------:R-:W-:Y:S01]  /*1e90*/  LEA R196, P2, R0, R175.reuse, 0x1 ;  /* 0x000000af00c47211 */ /* 0x080fe200078408ff */
[----:B------:R-:W-:Y:S01]  /*1ea0*/  IMAD R11, R18, 0x4, R9 ;  /* 0x00000004120b7824 */ /* 0x000fe200078e0209 */
[----:B------:R-:W-:Y:S01]  /*1eb0*/  LEA R194, P3, R12, R175, 0x1 ;  /* 0x000000af0cc27211 */ /* 0x000fe200078608ff */
[C---:B------:R-:W-:Y:S01]  /*1ec0*/  IMAD R2, R205.reuse, 0x4, R14 ;  /* 0x00000004cd027824 */ /* 0x040fe200078e020e */
[-C--:B------:R-:W-:Y:S01]  /*1ed0*/  LEA.HI.X.SX32 R197, R0, R19.reuse, 0x1, P2 ;  /* 0x0000001300c57211 */ /* 0x080fe200010f0eff */
[----:B------:R-:W-:Y:S01]  /*1ee0*/  IMAD R13, R18, 0x4, R11 ;  /* 0x00000004120d7824 */ /* 0x000fe200078e020b */
[----:B------:R-:W-:Y:S01]  /*1ef0*/  LEA.HI.X.SX32 R195, R12, R19, 0x1, P3 ;  /* 0x000000130cc37211 */ /* 0x000fe200018f0eff */
[----:B------:R-:W-:Y:S01]  /*1f00*/  IMAD R8, R205, 0x4, R2 ;  /* 0x00000004cd087824 */ /* 0x000fe200078e0202 */
[-C--:B------:R-:W-:Y:S01]  /*1f10*/  LEA R190, P3, R2, R175.reuse, 0x1 ;  /* 0x000000af02be7211 */ /* 0x080fe200078608ff */
[----:B------:R-:W-:Y:S01]  /*1f20*/  IMAD R15, R18, 0x4, R13 ;  /* 0x00000004120f7824 */ /* 0x000fe200078e020d */
[----:B------:R-:W-:-:S02]  /*1f30*/  LEA R192, P2, R14, R175, 0x1 ;  /* 0x000000af0ec07211 */ /* 0x000fc400078408ff */
[----:B------:R-:W-:Y:S02]  /*1f40*/  CS2R R144, SRZ ;  /* 0x0000000000907805 */ /* 0x000fe4000001ff00 */
[C---:B------:R-:W-:Y:S01]  /*1f50*/  LEA R6, R205.reuse, R8, 0x2 ;  /* 0x00000008cd067211 */ /* 0x040fe200078e10ff */
[----:B------:R-:W-:Y:S01]  /*1f60*/  IMAD R16, R18, 0x4, R15 ;  /* 0x0000000412107824 */ /* 0x000fe200078e020f */
[----:B------:R-:W-:Y:S02]  /*1f70*/  LEA R188, P4, R8, R175, 0x1 ;  /* 0x000000af08bc7211 */ /* 0x000fe400078808ff */
[----:B------:R-:W-:Y:S02]  /*1f80*/  CS2R R146, SRZ ;  /* 0x0000000000927805 */ /* 0x000fe4000001ff00 */
[-C--:B------:R-:W-:Y:S01]  /*1f90*/  LEA.HI.X.SX32 R191, R2, R19.reuse, 0x1, P3 ;  /* 0x0000001302bf7211 */ /* 0x080fe200018f0eff */
[C---:B------:R-:W-:Y:S01]  /*1fa0*/  IMAD R10, R205.reuse, 0x4, R6 ;  /* 0x00000004cd0a7824 */ /* 0x040fe200078e0206 */
[-C--:B------:R-:W-:Y:S01]  /*1fb0*/  LEA.HI.X.SX32 R189, R8, R19.reuse, 0x1, P4 ;  /* 0x0000001308bd7211 */ /* 0x080fe200020f0eff */
[----:B------:R-:W-:Y:S01]  /*1fc0*/  IMAD R17, R18, 0x4, R16 ;  /* 0x0000000412117824 */ /* 0x000fe200078e0210 */
[----:B------:R-:W-:Y:S01]  /*1fd0*/  LEA.HI.X.SX32 R193, R14, R19, 0x1, P2 ;  /* 0x000000130ec17211 */ /* 0x000fe200010f0eff */
[----:B------:R-:W-:Y:S01]  /*1fe0*/  IMAD R0, R205, 0x4, R10 ;  /* 0x00000004cd007824 */ /* 0x000fe200078e020a */
[----:B------:R-:W-:-:S02]  /*1ff0*/  LEA R186, P2, R6, R175, 0x1 ;  /* 0x000000af06ba7211 */ /* 0x000fc400078408ff */
[----:B------:R-:W-:Y:S02]  /*2000*/  CS2R R148, SRZ ;  /* 0x0000000000947805 */ /* 0x000fe4000001ff00 */
[-C--:B------:R-:W-:Y:S02]  /*2010*/  LEA R184, P3, R10, R175.reuse, 0x1 ;  /* 0x000000af0ab87211 */ /* 0x080fe400078608ff */
[----:B------:R-:W-:Y:S02]  /*2020*/  CS2R R150, SRZ ;  /* 0x0000000000967805 */ /* 0x000fe4000001ff00 */
[----:B------:R-:W-:Y:S02]  /*2030*/  LEA R12, R205, R0, 0x2 ;  /* 0x00000000cd0c7211 */ /* 0x000fe400078e10ff */
[----:B------:R-:W-:Y:S02]  /*2040*/  CS2R R88, SRZ ;  /* 0x0000000000587805 */ /* 0x000fe4000001ff00 */
[----:B------:R-:W-:-:S02]  /*2050*/  LEA R182, P4, R0, R175, 0x1 ;  /* 0x000000af00b67211 */ /* 0x000fc400078808ff */
[----:B------:R-:W-:Y:S02]  /*2060*/  CS2R R90, SRZ ;  /* 0x00000000005a7805 */ /* 0x000fe4000001ff00 */
[-C--:B------:R-:W-:Y:S01]  /*2070*/  LEA.HI.X.SX32 R187, R6, R19.reuse, 0x1, P2 ;  /* 0x0000001306bb7211 */ /* 0x080fe200010f0eff */
[C---:B------:R-:W-:Y:S01]  /*2080*/  IMAD R2, R205.reuse, 0x4, R12 ;  /* 0x00000004cd027824 */ /* 0x040fe200078e020c */
[-C--:B------:R-:W-:Y:S02]  /*2090*/  LEA.HI.X.SX32 R183, R0, R19.reuse, 0x1, P4 ;  /* 0x0000001300b77211 */ /* 0x080fe400020f0eff */
[----:B------:R-:W-:Y:S02]  /*20a0*/  CS2R R92, SRZ ;  /* 0x00000000005c7805 */ /* 0x000fe4000001ff00 */
[----:B------:R-:W-:Y:S01]  /*20b0*/  LEA.HI.X.SX32 R185, R10, R19, 0x1, P3 ;  /* 0x000000130ab97211 */ /* 0x000fe200018f0eff */
[C---:B------:R-:W-:Y:S01]  /*20c0*/  IMAD R8, R205.reuse, 0x4, R2 ;  /* 0x00000004cd087824 */ /* 0x040fe200078e0202 */
[-C--:B------:R-:W-:Y:S01]  /*20d0*/  LEA R180, P2, R12, R175.reuse, 0x1 ;  /* 0x000000af0cb47211 */ /* 0x080fe200078408ff */
[----:B------:R-:W-:Y:S01]  /*20e0*/  IMAD.MOV.U32 R10, RZ, RZ, 0x3f800000 ;  /* 0x3f800000ff0a7424 */ /* 0x000fe200078e00ff */
[-C--:B------:R-:W-:Y:S01]  /*20f0*/  LEA R178, P3, R2, R175.reuse, 0x1 ;  /* 0x000000af02b27211 */ /* 0x080fe200078608ff */
[----:B------:R-:W-:Y:S01]  /*2100*/  IMAD R0, R205, 0x4, R8 ;  /* 0x00000004cd007824 */ /* 0x000fe200078e0208 */
[----:B------:R-:W-:-:S02]  /*2110*/  LEA R176, P4, R8, R175, 0x1 ;  /* 0x000000af08b07211 */ /* 0x000fc400078808ff */
[----:B------:R-:W-:Y:S02]  /*2120*/  CS2R R94, SRZ ;  /* 0x00000000005e7805 */ /* 0x000fe4000001ff00 */
[----:B------:R-:W-:Y:S02]  /*2130*/  LEA.HI.X.SX32 R179, R2, R19, 0x1, P3 ;  /* 0x0000001302b37211 */ /* 0x000fe400018f0eff */
[----:B------:R-:W-:Y:S02]  /*2140*/  CS2R R96, SRZ ;  /* 0x0000000000607805 */ /* 0x000fe4000001ff00 */
[C---:B------:R-:W-:Y:S02]  /*2150*/  LEA R174, P5, R0.reuse, R175, 0x1 ;  /* 0x000000af00ae7211 */ /* 0x040fe400078a08ff */
[----:B------:R-:W-:Y:S02]  /*2160*/  CS2R R98, SRZ ;  /* 0x0000000000627805 */ /* 0x000fe4000001ff00 */
[----:B------:R-:W-:Y:S01]  /*2170*/  IADD3.X R248, R3, UR5, R248, P0, P1 ;  /* 0x0000000503f87c10 */ /* 0x000fe200087e24f8 */
[----:B------:R-:W-:Y:S01]  /*2180*/  UMOV UR5, URZ ;  /* 0x0000003f00057c82 */ /* 0x000fe20008000000 */
[----:B------:R-:W-:Y:S01]  /*2190*/  LEA.HI.X.SX32 R175, R0, R19, 0x1, P5 ;  /* 0x0000001300af7211 */ /* 0x000fe200028f0eff */
[----:B------:R-:W-:Y:S01]  /*21a0*/  IMAD R0, R18, 0x4, R17 ;  /* 0x0000000412007824 */ /* 0x000fe200078e0211 */
[-C--:B------:R-:W-:Y:S01]  /*21b0*/  LEA R170, P1, R9, R24.reuse, 0x1 ;  /* 0x0000001809aa7211 */ /* 0x080fe200078208ff */
[----:B------:R-:W-:Y:S01]  /*21c0*/  UIADD3.X UR11, UR5, 0x40000040, URZ, UP0, !UPT ;  /* 0x40000040050b7890 */ /* 0x000fe200087fe43f */
[----:B------:R-:W-:-:S02]  /*21d0*/  LEA R172, P0, R7, R24, 0x1 ;  /* 0x0000001807ac7211 */ /* 0x000fc400078008ff */
[----:B------:R-:W-:Y:S02]  /*21e0*/  CS2R R100, SRZ ;  /* 0x0000000000647805 */ /* 0x000fe4000001ff00 */
[----:B------:R-:W-:Y:S02]  /*21f0*/  LEA R2, R18, R0, 0x2 ;  /* 0x0000000012027211 */ /* 0x000fe400078e10ff */
[----:B------:R-:W-:Y:S02]  /*2200*/  CS2R R102, SRZ ;  /* 0x0000000000667805 */ /* 0x000fe4000001ff00 */
[----:B------:R-:W-:Y:S02]  /*2210*/  LEA.HI.X.SX32 R181, R12, R19, 0x1, P2 ;  /* 0x000000130cb57211 */ /* 0x000fe400010f0eff */
[----:B------:R-:W-:Y:S02]  /*2220*/  CS2R R104, SRZ ;  /* 0x0000000000687805 */ /* 0x000fe4000001ff00 */
[----:B------:R-:W-:Y:S01]  /*2230*/  LEA.HI.X.SX32 R171, R9, R248, 0x1, P1 ;  /* 0x000000f809ab7211 */ /* 0x000fe200008f0eff */
[C---:B------:R-:W-:Y:S01]  /*2240*/  IMAD R3, R18.reuse, 0x4, R2 ;  /* 0x0000000412037824 */ /* 0x040fe200078e0202 */
[----:B------:R-:W-:Y:S01]  /*2250*/  LEA R168, P2, R11, R24, 0x1 ;  /* 0x000000180ba87211 */ /* 0x000fe200078408ff */
[----:B------:R-:W-:Y:S01]  /*2260*/  IMAD.MOV.U32 R9, RZ, RZ, 0x3f800000 ;  /* 0x3f800000ff097424 */ /* 0x000fe200078e00ff */
[----:B------:R-:W-:Y:S01]  /*2270*/  LEA.HI.X.SX32 R173, R7, R248, 0x1, P0 ;  /* 0x000000f807ad7211 */ /* 0x000fe200000f0eff */
[----:B------:R-:W-:Y:S01]  /*2280*/  IMAD R6, R18, 0x4, R3 ;  /* 0x0000000412067824 */ /* 0x000fe200078e0203 */
[----:B------:R-:W-:-:S02]  /*2290*/  LEA R164, P1, R15, R24, 0x1 ;  /* 0x000000180fa47211 */ /* 0x000fc400078208ff */
[----:B------:R-:W-:Y:S02]  /*22a0*/  CS2R R106, SRZ ;  /* 0x00000000006a7805 */ /* 0x000fe4000001ff00 */
[----:B------:R-:W-:Y:S01]  /*22b0*/  LEA.HI.X.SX32 R177, R8, R19, 0x1, P4 ;  /* 0x0000001308b17211 */ /* 0x000fe200020f0eff */
[C---:B------:R-:W-:Y:S01]  /*22c0*/  IMAD R7, R18.reuse, 0x4, R6 ;  /* 0x0000000412077824 */ /* 0x040fe200078e0206 */
[----:B------:R-:W-:Y:S01]  /*22d0*/  LEA.HI.X.SX32 R169, R11, R248, 0x1, P2 ;  /* 0x000000f80ba97211 */ /* 0x000fe200010f0eff */
[----:B------:R-:W-:Y:S01]  /*22e0*/  IMAD.MOV.U32 R11, RZ, RZ, 0x3f800000 ;  /* 0x3f800000ff0b7424 */ /* 0x000fe200078e00ff */
[----:B------:R-:W-:Y:S01]  /*22f0*/  LEA R166, P0, R13, R24, 0x1 ;  /* 0x000000180da67211 */ /* 0x000fe200078008ff */
[----:B------:R-:W-:Y:S01]  /*2300*/  IMAD R8, R18, 0x4, R7 ;  /* 0x0000000412087824 */ /* 0x000fe200078e0207 */
[----:B------:R-:W-:Y:S02]  /*2310*/  LEA.HI.X.SX32 R165, R15, R248, 0x1, P1 ;  /* 0x000000f80fa57211 */ /* 0x000fe400008f0eff */
[----:B------:R-:W-:-:S02]  /*2320*/  CS2R R108, SRZ ;  /* 0x00000000006c7805 */ /* 0x000fc4000001ff00 */
[-C--:B------:R-:W-:Y:S02]  /*2330*/  LEA R162, P2, R16, R24.reuse, 0x1 ;  /* 0x0000001810a27211 */ /* 0x080fe400078408ff */
[----:B------:R-:W-:Y:S02]  /*2340*/  CS2R R110, SRZ ;  /* 0x00000000006e7805 */ /* 0x000fe4000001ff00 */
[----:B------:R-:W-:Y:S02]  /*2350*/  LEA R158, P1, R0, R24, 0x1 ;  /* 0x00000018009e7211 */ /* 0x000fe400078208ff */
[----:B------:R-:W-:Y:S02]  /*2360*/  CS2R R112, SRZ ;  /* 0x0000000000707805 */ /* 0x000fe4000001ff00 */
[----:B------:R-:W-:Y:S02]  /*2370*/  LEA.HI.X.SX32 R167, R13, R248, 0x1, P0 ;  /* 0x000000f80da77211 */ /* 0x000fe400000f0eff */
[----:B------:R-:W-:-:S02]  /*2380*/  CS2R R114, SRZ ;  /* 0x0000000000727805 */ /* 0x000fc4000001ff00 */
[----:B------:R-:W-:Y:S02]  /*2390*/  LEA.HI.X.SX32 R163, R16, R248, 0x1, P2 ;  /* 0x000000f810a37211 */ /* 0x000fe400010f0eff */
[----:B------:R-:W-:Y:S02]  /*23a0*/  CS2R R116, SRZ ;  /* 0x0000000000747805 */ /* 0x000fe4000001ff00 */
[C---:B------:R-:W-:Y:S02]  /*23b0*/  LEA R160, P0, R17.reuse, R24, 0x1 ;  /* 0x0000001811a07211 */ /* 0x040fe400078008ff */
[----:B------:R-:W-:Y:S02]  /*23c0*/  CS2R R118, SRZ ;  /* 0x0000000000767805 */ /* 0x000fe4000001ff00 */
[----:B------:R-:W-:Y:S01]  /*23d0*/  LEA.HI.X.SX32 R159, R0, R248, 0x1, P1 ;  /* 0x000000f8009f7211 */ /* 0x000fe200008f0eff */
[----:B------:R-:W-:Y:S01]  /*23e0*/  UMOV UR4, URZ ;  /* 0x0000003f00047c82 */ /* 0x000fe20008000000 */
[----:B------:R-:W-:Y:S01]  /*23f0*/  LEA R156, P2, R2, R24, 0x1 ;  /* 0x00000018029c7211 */ /* 0x000fe200078408ff */
[----:B------:R-:W-:Y:S01]  /*2400*/  UIADD3.64 UR26, UR10, 0x2, URZ ;  /* 0x000000020a1a7897 */ /* 0x000fe2000fffe03f */
[----:B------:R-:W-:Y:S01]  /*2410*/  LEA R0, R18, R8, 0x2 ;  /* 0x0000000812007211 */ /* 0x000fe200078e10ff */
[----:B------:R-:W-:Y:S01]  /*2420*/  UIADD3.64 UR22, UR10, 0x4, URZ ;  /* 0x000000040a167897 */ /* 0x000fe2000fffe03f */
[-C--:B------:R-:W-:Y:S01]  /*2430*/  LEA.HI.X.SX32 R161, R17, R248.reuse, 0x1, P0 ;  /* 0x000000f811a17211 */ /* 0x080fe200000f0eff */
[----:B------:R-:W-:Y:S01]  /*2440*/  ULDC UR17, c[0x0][0x238] ;  /* 0x00008e0000117ab9 */ /* 0x000fe20000000800 */
[----:B------:R-:W-:Y:S01]  /*2450*/  LEA.HI.X.SX32 R157, R2, R248, 0x1, P2 ;  /* 0x000000f8029d7211 */ /* 0x000fe200010f0eff */
[----:B------:R-:W-:Y:S01]  /*2460*/  IMAD R2, R18, 0x4, R0 ;  /* 0x0000000412027824 */ /* 0x000fe200078e0200 */
[-C--:B------:R-:W-:Y:S01]  /*2470*/  LEA R154, P0, R3, R24.reuse, 0x1 ;  /* 0x00000018039a7211 */ /* 0x080fe200078008ff */
[----:B------:R-:W-:Y:S01]  /*2480*/  UMOV UR15, 0x40000040 ;  /* 0x40000040000f7882 */ /* 0x000fe20000000000 */
[----:B------:R-:W-:-:S02]  /*2490*/  LEA R152, P1, R6, R24, 0x1 ;  /* 0x0000001806987211 */ /* 0x000fc400078208ff */
[----:B------:R-:W-:Y:S01]  /*24a0*/  LEA.HI.X.SX32 R155, R3, R248, 0x1, P0 ;  /* 0x000000f8039b7211 */ /* 0x000fe200000f0eff */
[----:B------:R-:W-:Y:S01]  /*24b0*/  IMAD R3, R18, 0x4, R2 ;  /* 0x0000000412037824 */ /* 0x000fe200078e0202 */
[C---:B------:R-:W-:Y:S02]  /*24c0*/  LEA R22, P2, R7.reuse, R24, 0x1 ;  /* 0x0000001807167211 */ /* 0x040fe400078408ff */
[-C--:B------:R-:W-:Y:S01]  /*24d0*/  LEA.HI.X.SX32 R153, R6, R248.reuse, 0x1, P1 ;  /* 0x000000f806997211 */ /* 0x080fe200008f0eff */
[----:B------:R-:W-:Y:S01]  /*24e0*/  IMAD.MOV.U32 R6, RZ, RZ, -0x800000 ;  /* 0xff800000ff067424 */ /* 0x000fe200078e00ff */
[----:B------:R-:W-:Y:S01]  /*24f0*/  LEA.HI.X.SX32 R23, R7, R248, 0x1, P2 ;  /* 0x000000f807177211 */ /* 0x000fe200010f0eff */
[----:B------:R-:W-:Y:S01]  /*2500*/  IMAD.MOV.U32 R7, RZ, RZ, -0x800000 ;  /* 0xff800000ff077424 */ /* 0x000fe200078e00ff */
[-C--:B------:R-:W-:Y:S02]  /*2510*/  LEA R20, P0, R8, R24.reuse, 0x1 ;  /* 0x0000001808147211 */ /* 0x080fe400078008ff */
[----:B------:R-:W-:-:S02]  /*2520*/  LEA R18, P1, R0, R24, 0x1 ;  /* 0x0000001800127211 */ /* 0x000fc400078208ff */
[-C--:B------:R-:W-:Y:S02]  /*2530*/  LEA R16, P2, R2, R24.reuse, 0x1 ;  /* 0x0000001802107211 */ /* 0x080fe400078408ff */
[C---:B------:R-:W-:Y:S02]  /*2540*/  LEA R14, P3, R3.reuse, R24, 0x1 ;  /* 0x00000018030e7211 */ /* 0x040fe400078608ff */
[-C--:B------:R-:W-:Y:S01]  /*2550*/  LEA.HI.X.SX32 R21, R8, R248.reuse, 0x1, P0 ;  /* 0x000000f808157211 */ /* 0x080fe200000f0eff */
[----:B------:R-:W-:Y:S01]  /*2560*/  IMAD.MOV.U32 R8, RZ, RZ, 0x3f800000 ;  /* 0x3f800000ff087424 */ /* 0x000fe200078e00ff */
[-C--:B------:R-:W-:Y:S01]  /*2570*/  LEA.HI.X.SX32 R19, R0, R248.reuse, 0x1, P1 ;  /* 0x000000f800137211 */ /* 0x080fe200008f0eff */
[----:B------:R-:W-:Y:S01]  /*2580*/  IMAD.MOV.U32 R0, RZ, RZ, RZ ;  /* 0x000000ffff007224 */ /* 0x000fe200078e00ff */
[-C--:B------:R-:W-:Y:S01]  /*2590*/  LEA.HI.X.SX32 R17, R2, R248.reuse, 0x1, P2 ;  /* 0x000000f802117211 */ /* 0x080fe200010f0eff */
[----:B------:R-:W-:Y:S01]  /*25a0*/  IMAD.MOV.U32 R2, RZ, RZ, -0x800000 ;  /* 0xff800000ff027424 */ /* 0x000fe200078e00ff */
[----:B------:R-:W-:-:S02]  /*25b0*/  LEA.HI.X.SX32 R15, R3, R248, 0x1, P3 ;  /* 0x000000f8030f7211 */ /* 0x000fc400018f0eff */
[----:B------:R-:W-:Y:S02]  /*25c0*/  MOV R3, RZ ;  /* 0x000000ff00037202 */ /* 0x000fe40000000f00 */
[----:B------:R-:W-:Y:S02]  /*25d0*/  MOV R12, 0xff800000 ;  /* 0xff800000000c7802 */ /* 0x000fe40000000f00 */
[----:B------:R-:W-:-:S07]  /*25e0*/  LOP3.LUT R248, R5, 0x40, RZ, 0x3c, !PT ;  /* 0x0000004005f87812 */ /* 0x000fce00078e3cff */
.L_x_1:
[----:B------:R-:W-:-:S04]  /*25f0*/  IMAD.WIDE R24, R3, 0x2, R246 ;  /* 0x0000000203187825 */ /* 0x000fc800078e02f6 */
[C---:B------:R-:W-:Y:S01]  /*2600*/  IMAD.WIDE R26, R3.reuse, 0x2, R202 ;  /* 0x00000002031a7825 */ /* 0x040fe200078e02ca */
[----:B------:R0:W2:Y:S03]  /*2610*/  LDG.E.U16 R44, desc[UR18][R24.64] ;  /* 0x00000012182c7981 */ /* 0x0000a6000c1e1500 */
[C---:B------:R-:W-:Y:S01]  /*2620*/  IMAD.WIDE R28, R3.reuse, 0x2, R200 ;  /* 0x00000002031c7825 */ /* 0x040fe200078e02c8 */
[----:B------:R1:W3:Y:S03]  /*2630*/  LDG.E.U16 R13, desc[UR18][R26.64] ;  /* 0x000000121a0d7981 */ /* 0x0002e6000c1e1500 */
[C---:B------:R-:W-:Y:S01]  /*2640*/  IMAD.WIDE R30, R3.reuse, 0x2, R198 ;  /* 0x00000002031e7825 */ /* 0x040fe200078e02c6 */
[----:B------:R4:W5:Y:S03]  /*2650*/  LDG.E.U16 R46, desc[UR18][R28.64] ;  /* 0x000000121c2e7981 */ /* 0x000966000c1e1500 */
[C---:B------:R-:W-:Y:S01]  /*2660*/  IMAD.WIDE R32, R3.reuse, 0x2, R196 ;  /* 0x0000000203207825 */ /* 0x040fe200078e02c4 */
[----:B------:R4:W3:Y:S03]  /*2670*/  LDG.E.U16 R45, desc[UR18][R30.64] ;  /* 0x000000121e2d7981 */ /* 0x0008e6000c1e1500 */
[C---:B------:R-:W-:Y:S01]  /*2680*/  IMAD.WIDE R34, R3.reuse, 0x2, R194 ;  /* 0x0000000203227825 */ /* 0x040fe200078e02c2 */
[----:B------:R4:W3:Y:S03]  /*2690*/  LDG.E.U16 R48, desc[UR18][R32.64] ;  /* 0x0000001220307981 */ /* 0x0008e6000c1e1500 */
[C---:B0-----:R-:W-:Y:S01]  /*26a0*/  IMAD.WIDE R24, R3.reuse, 0x2, R192 ;  /* 0x0000000203187825 */ /* 0x041fe200078e02c0 */
[----:B------:R0:W3:Y:S03]  /*26b0*/  LDG.E.U16 R207, desc[UR18][R34.64] ;  /* 0x0000001222cf7981 */ /* 0x0000e6000c1e1500 */
[----:B------:R-:W-:-:S02]  /*26c0*/  IMAD.WIDE R36, R3, 0x2, R188 ;  /* 0x0000000203247825 */ /* 0x000fc400078e02bc */
[----:B------:R-:W3:Y:S02]  /*26d0*/  LDG.E.U16 R24, desc[UR18][R24.64] ;  /* 0x0000001218187981 */ /* 0x000ee4000c1e1500 */
[C---:B------:R-:W-:Y:S02]  /*26e0*/  IMAD.WIDE R38, R3.reuse, 0x2, R184 ;  /* 0x0000000203267825 */ /* 0x040fe400078e02b8 */
[----:B------:R-:W3:Y:S02]  /*26f0*/  LDG.E.U16 R36, desc[UR18][R36.64] ;  /* 0x0000001224247981 */ /* 0x000ee4000c1e1500 */
[C---:B------:R-:W-:Y:S02]  /*2700*/  IMAD.WIDE R40, R3.reuse, 0x2, R180 ;  /* 0x0000000203287825 */ /* 0x040fe400078e02b4 */
[----:B------:R-:W3:Y:S02]  /*2710*/  LDG.E.U16 R38, desc[UR18][R38.64] ;  /* 0x0000001226267981 */ /* 0x000ee4000c1e1500 */
[----:B------:R-:W-:-:S02]  /*2720*/  IMAD.WIDE R42, R3, 0x2, R176 ;  /* 0x00000002032a7825 */ /* 0x000fc400078e02b0 */
[----:B------:R-:W3:Y:S02]  /*2730*/  LDG.E.U16 R40, desc[UR18][R40.64] ;  /* 0x0000001228287981 */ /* 0x000ee4000c1e1500 */
[C---:B-1----:R-:W-:Y:S02]  /*2740*/  IMAD.WIDE R26, R3.reuse, 0x2, R190 ;  /* 0x00000002031a7825 */ /* 0x042fe400078e02be */
[----:B------:R-:W3:Y:S02]  /*2750*/  LDG.E.U16 R42, desc[UR18][R42.64] ;  /* 0x000000122a2a7981 */ /* 0x000ee4000c1e1500 */
[C---:B----4-:R-:W-:Y:S02]  /*2760*/  IMAD.WIDE R28, R3.reuse, 0x2, R186 ;  /* 0x00000002031c7825 */ /* 0x050fe400078e02ba */
[----:B------:R-:W4:Y:S02]  /*2770*/  LDG.E.U16 R209, desc[UR18][R26.64] ;  /* 0x000000121ad17981 */ /* 0x000f24000c1e1500 */
[----:B------:R-:W-:-:S02]  /*2780*/  IMAD.WIDE R30, R3, 0x2, R182 ;  /* 0x00000002031e7825 */ /* 0x000fc400078e02b6 */
[----:B------:R-:W4:Y:S02]  /*2790*/  LDG.E.U16 R211, desc[UR18][R28.64] ;  /* 0x000000121cd37981 */ /* 0x000f24000c1e1500 */
[C---:B------:R-:W-:Y:S02]  /*27a0*/  IMAD.WIDE R32, R3.reuse, 0x2, R178 ;  /* 0x0000000203207825 */ /* 0x040fe400078e02b2 */
[----:B------:R-:W4:Y:S02]  /*27b0*/  LDG.E.U16 R213, desc[UR18][R30.64] ;  /* 0x000000121ed57981 */ /* 0x000f24000c1e1500 */
[----:B0-----:R-:W-:Y:S02]  /*27c0*/  IMAD.WIDE R34, R3, 0x2, R174 ;  /* 0x0000000203227825 */ /* 0x001fe400078e02ae */
[----:B------:R-:W4:Y:S04]  /*27d0*/  LDG.E.U16 R215, desc[UR18][R32.64] ;  /* 0x0000001220d77981 */ /* 0x000f28000c1e1500 */
[----:B------:R-:W4:Y:S01]  /*27e0*/  LDG.E.U16 R217, desc[UR18][R34.64] ;  /* 0x0000001222d97981 */ /* 0x000f22000c1e1500 */
[----:B------:R-:W-:Y:S01]  /*27f0*/  BAR.SYNC.DEFER_BLOCKING 0x0 ;  /* 0x0000000000007b1d */ /* 0x000fe20000010000 */
[----:B------:R-:W-:-:S04]  /*2800*/  USHF.L.U32 UR6, UR28, 0x7, URZ ;  /* 0x000000071c067899 */ /* 0x000fc8000800063f */
[----:B------:R-:W-:-:S04]  /*2810*/  ULOP3.LUT UR6, UR6, 0x200, URZ, 0xc0, !UPT ;  /* 0x0000020006067892 */ /* 0x000fc8000f8ec03f */
[----:B------:R-:W-:-:S04]  /*2820*/  ULEA.HI UR6, UR16, UR6, URZ, 0x1c ;  /* 0x0000000610067291 */ /* 0x000fc8000f8fe03f */
[----:B------:R-:W-:Y:S01]  /*2830*/  ULOP3.LUT UR12, UR6, 0x3fff, URZ, 0xc0, !UPT ;  /* 0x00003fff060c7892 */ /* 0x000fe2000f8ec03f */
[----:B------:R-:W-:-:S03]  /*2840*/  UMOV UR13, 0x40000040 ;  /* 0x40000040000d7882 */ /* 0x000fc60000000000 */
[----:B------:R-:W-:Y:S01]  /*2850*/  UIADD3 UR8, UP0, UR12, 0x80, URZ ;  /* 0x000000800c087890 */ /* 0x000fe2000ff1e03f */
[----:B------:R-:W-:-:S03]  /*2860*/  UMOV UR6, URZ ;  /* 0x0000003f00067c82 */ /* 0x000fc60008000000 */
[----:B------:R-:W-:-:S04]  /*2870*/  UIADD3.X UR9, UR6, 0x40000040, URZ, UP0, !UPT ;  /* 0x4000004006097890 */ /* 0x000fc800087fe43f */
[----:B------:R-:W-:Y:S01]  /*2880*/  UIADD3.64 UR24, UR8, 0x80, URZ ;  /* 0x0000008008187897 */ /* 0x000fe2000fffe03f */
[----:B--2---:R-:W-:Y:S04]  /*2890*/  STS.U16 [R5+UR16+0x8000], R44 ;  /* 0x0080002c05007988 */ /* 0x004fe80008000410 */
[----:B-----5:R-:W-:Y:S04]  /*28a0*/  STS.U16 [R5+UR16+0x8400], R46 ;  /* 0x0084002e05007988 */ /* 0x020fe80008000410 */
[----:B---3--:R-:W-:Y:S04]  /*28b0*/  STS.U16 [R5+UR16+0x8800], R48 ;  /* 0x0088003005007988 */ /* 0x008fe80008000410 */
        /* <DEDUP_REMOVED lines=8> */
[----:B----4-:R-:W-:Y:S04]  /*2940*/  STS.U16 [R248+UR16+0x8e00], R209 ;  /* 0x008e00d1f8007988 */ /* 0x010fe80008000410 */
[----:B------:R-:W-:Y:S04]  /*2950*/  STS.U16 [R248+UR16+0x9200], R211 ;  /* 0x009200d3f8007988 */ /* 0x000fe80008000410 */
[----:B------:R-:W-:Y:S04]  /*2960*/  STS.U16 [R248+UR16+0x9600], R213 ;  /* 0x009600d5f8007988 */ /* 0x000fe80008000410 */
[----:B------:R-:W-:Y:S04]  /*2970*/  STS.U16 [R248+UR16+0x9a00], R215 ;  /* 0x009a00d7f8007988 */ /* 0x000fe80008000410 */
[----:B------:R1:W-:Y:S01]  /*2980*/  STS.U16 [R248+UR16+0x9e00], R217 ;  /* 0x009e00d9f8007988 */ /* 0x0003e20008000410 */
[----:B------:R2:W-:Y:S06]  /*2990*/  MEMBAR.ALL.CTA ;  /* 0x0000000000007992 */ /* 0x0005ec0000008000 */
[----:B--2---:R-:W2:Y:S02]  /*29a0*/  FENCE.VIEW.ASYNC.S ;  /* 0x00000000000073c6 */ /* 0x004ea40000000000 */
[----:B--2---:R-:W-:Y:S06]  /*29b0*/  BAR.SYNC.DEFER_BLOCKING 0x0 ;  /* 0x0000000000007b1d */ /* 0x004fec0000010000 */
[----:B0-----:R-:W-:-:S06]  /*29c0*/  WARPGROUP.ARRIVE ;  /* 0x00000000000079c5 */ /* 0x001fcc0000000000 */
[----:B------:R-:W-:Y:S04]  /*29d0*/  HGMMA.64x64x16.F32 R56, gdesc[UR12].tnspA, RZ, !UPT ;  /* 0x20e000000c3879f0 */ /* 0x000fe8000c7008ff */
[----:B------:R-:W-:Y:S01]  /*29e0*/  HGMMA.64x64x16.F32 R56, gdesc[UR8].tnspA, R56 ;  /* 0x20e00000083879f0 */ /* 0x000fe20008700838 */
[----:B------:R-:W-:Y:S02]  /*29f0*/  UIADD3.64 UR20, UR8, 0x100, URZ ;  /* 0x0000010008147897 */ /* 0x000fe4000fffe03f */
[----:B------:R-:W-:Y:S01]  /*2a00*/  UIADD3.64 UR12, UR8, 0x380, URZ ;  /* 0x00000380080c7897 */ /* 0x000fe2000fffe03f */
[----:B------:R-:W-:Y:S01]  /*2a10*/  HGMMA.64x64x16.F32 R56, gdesc[UR24].tnspA, R56 ;  /* 0x20e00000183879f0 */ /* 0x000fe20008700838 */
[----:B------:R-:W-:-:S05]  /*2a20*/  UIADD3.64 UR32, UR8, 0x400, URZ ;  /* 0x0000040008207897 */ /* 0x000fca000fffe03f */
[----:B------:R-:W-:Y:S04]  /*2a30*/  HGMMA.64x64x16.F32 R56, gdesc[UR20].tnspA, R56 ;  /* 0x20e00000143879f0 */ /* 0x000fe80008700838 */
[----:B------:R-:W-:Y:S01]  /*2a40*/  HGMMA.64x64x16.F32 R24, gdesc[UR12].tnspA, RZ, !UPT ;  /* 0x20e000000c1879f0 */ /* 0x000fe2000c7008ff */
[----:B------:R-:W-:Y:S01]  /*2a50*/  UMOV UR34, UR10 ;  /* 0x0000000a00227c82 */ /* 0x000fe20008000000 */
[----:B------:R-:W-:Y:S01]  /*2a60*/  UMOV UR35, UR11 ;  /* 0x0000000b00237c82 */ /* 0x000fe20008000000 */
[----:B------:R-:W-:Y:S01]  /*2a70*/  UIADD3.64 UR24, UR8, 0x480, URZ ;  /* 0x0000048008187897 */ /* 0x000fe2000fffe03f */
[----:B------:R-:W-:Y:S01]  /*2a80*/  HGMMA.64x64x16.F32 R24, gdesc[UR32].tnspA, R24 ;  /* 0x20e00000201879f0 */ /* 0x000fe20008700818 */
[----:B------:R-:W-:-:S07]  /*2a90*/  UIADD3.64 UR20, UR8, 0x500, URZ ;  /* 0x0000050008147897 */ /* 0x000fce000fffe03f */
[----:B------:R-:W-:Y:S01]  /*2aa0*/  HGMMA.64x64x16.F32 R24, gdesc[UR24].tnspA, R24 ;  /* 0x20e00000181879f0 */ /* 0x000fe20008700818 */
[----:B------:R-:W-:-:S05]  /*2ab0*/  IMAD.SHL.U32 R13, R252, 0x2, RZ ;  /* 0x00000002fc0d7824 */ /* 0x000fca00078e00ff */
[----:B------:R-:W-:-:S04]  /*2ac0*/  LOP3.LUT R13, R13, 0x6, RZ, 0xc0, !PT ;  /* 0x000000060d0d7812 */ /* 0x000fc800078ec0ff */
[----:B------:R-:W-:-:S04]  /*2ad0*/  IADD3 R236, P1, R13, UR4, RZ ;  /* 0x000000040dec7c10 */ /* 0x000fc8000ff3e0ff */
[----:B-1----:R-:W-:Y:S01]  /*2ae0*/  IADD3 R217, P2, R236, 0x10, RZ ;  /* 0x00000010ecd97810 */ /* 0x002fe20007f5e0ff */
[----:B------:R-:W-:-:S04]  /*2af0*/  IMAD.X R231, RZ, RZ, UR5, P1 ;  /* 0x00000005ffe77e24 */ /* 0x000fc800088e06ff */
[----:B------:R-:W-:Y:S01]  /*2b00*/  IMAD.X R228, RZ, RZ, R231, P2 ;  /* 0x000000ffffe47224 */ /* 0x000fe200010e06e7 */
[C---:B------:R-:W-:Y:S01]  /*2b10*/  IADD3 R216, P2, R236.reuse, 0x19, RZ ;  /* 0x00000019ecd87810 */ /* 0x040fe20007f5e0ff */
[----:B------:R-:W-:Y:S03]  /*2b20*/  HGMMA.64x64x16.F32 R24, gdesc[UR20].tnspA, R24, gsb0 ;  /* 0x20e00000141879f0 */ /* 0x000fe60008000818 */
[----:B------:R-:W-:Y:S02]  /*2b30*/  IADD3.X R13, RZ, R231, RZ, P2, !PT ;  /* 0x000000e7ff0d7210 */ /* 0x000fe400017fe4ff */
[C---:B------:R-:W-:Y:S02]  /*2b40*/  IADD3 R222, P2, R236.reuse, 0x28, RZ ;  /* 0x00000028ecde7810 */ /* 0x040fe40007f5e0ff */
[----:B------:R-:W-:-:S03]  /*2b50*/  IADD3 R214, P1, R236, 0x9, RZ ;  /* 0x00000009ecd67810 */ /* 0x000fc60007f3e0ff */
[--C-:B------:R-:W-:Y:S01]  /*2b60*/  IMAD.X R223, RZ, RZ, R231.reuse, P2 ;  /* 0x000000ffffdf7224 */ /* 0x100fe200010e06e7 */
[C---:B------:R-:W-:Y:S01]  /*2b70*/  IADD3 R204, P2, R236.reuse, 0x30, RZ ;  /* 0x00000030eccc7810 */ /* 0x040fe20007f5e0ff */
[--C-:B------:R-:W-:Y:S01]  /*2b80*/  IMAD.X R229, RZ, RZ, R231.reuse, P1 ;  /* 0x000000ffffe57224 */ /* 0x100fe200008e06e7 */
[C---:B------:R-:W-:Y:S02]  /*2b90*/  IADD3 R215, P1, R236.reuse, 0x18, RZ ;  /* 0x00000018ecd77810 */ /* 0x040fe40007f3e0ff */
[-C--:B------:R-:W-:Y:S02]  /*2ba0*/  IADD3.X R206, RZ, R231.reuse, RZ, P2, !PT ;  /* 0x000000e7ffce7210 */ /* 0x080fe400017fe4ff */
[C---:B------:R-:W-:Y:S02]  /*2bb0*/  IADD3 R211, P2, R236.reuse, 0x31, RZ ;  /* 0x00000031ecd37810 */ /* 0x040fe40007f5e0ff */
[----:B------:R-:W-:Y:S02]  /*2bc0*/  IADD3 R210, P3, R236, 0x8, RZ ;  /* 0x00000008ecd27810 */ /* 0x000fe40007f7e0ff */
[----:B------:R-:W-:Y:S01]  /*2bd0*/  LOP3.LUT R207, R4, 0x8, RZ, 0xfc, !PT ;  /* 0x0000000804cf7812 */ /* 0x000fe200078efcff */
[--C-:B------:R-:W-:Y:S01]  /*2be0*/  IMAD.X R220, RZ, RZ, R231.reuse, P1 ;  /* 0x000000ffffdc7224 */ /* 0x100fe200008e06e7 */
[----:B------:R-:W-:Y:S01]  /*2bf0*/  IADD3.X R230, RZ, R231, RZ, P3, !PT ;  /* 0x000000e7ffe67210 */ /* 0x000fe20001ffe4ff */
[----:B------:R-:W-:Y:S01]  /*2c00*/  IMAD.X R213, RZ, RZ, R231, P2 ;  /* 0x000000ffffd57224 */ /* 0x000fe200010e06e7 */
[----:B------:R-:W-:-:S02]  /*2c10*/  IADD3 R219, P3, R236, 0x11, RZ ;  /* 0x00000011ecdb7810 */ /* 0x000fc40007f7e0ff */
[C---:B------:R-:W-:Y:S02]  /*2c20*/  IADD3 R221, P1, R236.reuse, 0x21, RZ ;  /* 0x00000021ecdd7810 */ /* 0x040fe40007f3e0ff */
[C---:B------:R-:W-:Y:S02]  /*2c30*/  IADD3 R209, P2, R236.reuse, 0x38, RZ ;  /* 0x00000038ecd17810 */ /* 0x040fe40007f5e0ff */
[C---:B------:R-:W-:Y:S02]  /*2c40*/  ISETP.GT.U32.AND P5, PT, R236.reuse, R207, PT ;  /* 0x000000cfec00720c */ /* 0x040fe40003fa4070 */
[C---:B------:R-:W-:Y:S01]  /*2c50*/  ISETP.GE.U32.AND P0, PT, R236.reuse, R4, PT ;  /* 0x00000004ec00720c */ /* 0x040fe20003f06070 */
[--C-:B------:R-:W-:Y:S01]  /*2c60*/  IMAD.X R227, RZ, RZ, R231.reuse, P3 ;  /* 0x000000ffffe37224 */ /* 0x100fe200018e06e7 */
[----:B------:R-:W-:Y:S01]  /*2c70*/  ISETP.GT.U32.AND.EX P5, PT, R231, RZ, PT, P5 ;  /* 0x000000ffe700720c */ /* 0x000fe20003fa4150 */
[--C-:B------:R-:W-:Y:S01]  /*2c80*/  IMAD.X R208, RZ, RZ, R231.reuse, P1 ;  /* 0x000000ffffd07224 */ /* 0x100fe200008e06e7 */
[C---:B------:R-:W-:Y:S01]  /*2c90*/  IADD3 R218, P3, R236.reuse, 0x20, RZ ;  /* 0x00000020ecda7810 */ /* 0x040fe20007f7e0ff */
[----:B------:R-:W-:Y:S01]  /*2ca0*/  IMAD.X R232, RZ, RZ, R231, P2 ;  /* 0x000000ffffe87224 */ /* 0x000fe200010e06e7 */
[----:B------:R-:W-:-:S02]  /*2cb0*/  IADD3 R225, P1, R236, 0x29, RZ ;  /* 0x00000029ece17810 */ /* 0x000fc40007f3e0ff */
[----:B------:R-:W-:Y:S02]  /*2cc0*/  IADD3 R233, P2, R236, 0x39, RZ ;  /* 0x00000039ece97810 */ /* 0x000fe40007f5e0ff */
[----:B------:R-:W-:Y:S02]  /*2cd0*/  ISETP.GE.U32.AND.EX P0, PT, R231, RZ, PT, P0 ;  /* 0x000000ffe700720c */ /* 0x000fe40003f06100 */
[----:B------:R-:W-:Y:S02]  /*2ce0*/  LOP3.LUT R212, R4, 0x80, RZ, 0xfc, !PT ;  /* 0x0000008004d47812 */ /* 0x000fe400078efcff */
[C---:B------:R-:W-:Y:S01]  /*2cf0*/  ISETP.GE.U32.AND P6, PT, R236.reuse, R207, PT ;  /* 0x000000cfec00720c */ /* 0x040fe20003fc6070 */
[--C-:B------:R-:W-:Y:S01]  /*2d00*/  IMAD.X R226, RZ, RZ, R231.reuse, P3 ;  /* 0x000000ffffe27224 */ /* 0x100fe200018e06e7 */
[C---:B------:R-:W-:Y:S01]  /*2d10*/  ISETP.GT.U32.AND P4, PT, R236.reuse, R4, PT ;  /* 0x00000004ec00720c */ /* 0x040fe20003f84070 */
[----:B------:R-:W-:Y:S01]  /*2d20*/  IMAD.X R224, RZ, RZ, R231, P1 ;  /* 0x000000ffffe07224 */ /* 0x000fe200008e06e7 */
[----:B------:R-:W-:-:S02]  /*2d30*/  ISETP.GT.U32.AND P3, PT, R236, R212, PT ;  /* 0x000000d4ec00720c */ /* 0x000fc40003f64070 */
[----:B------:R-:W-:Y:S02]  /*2d40*/  ISETP.GE.U32.AND P1, PT, R236, R212, PT ;  /* 0x000000d4ec00720c */ /* 0x000fe40003f26070 */
[C---:B------:R-:W-:Y:S02]  /*2d50*/  ISETP.GE.U32.AND.EX P6, PT, R231.reuse, RZ, PT, P6 ;  /* 0x000000ffe700720c */ /* 0x040fe40003fc6160 */
[----:B------:R-:W-:Y:S01]  /*2d60*/  ISETP.GT.U32.AND.EX P4, PT, R231, RZ, PT, P4 ;  /* 0x000000ffe700720c */ /* 0x000fe20003f84140 */
[----:B------:R-:W-:Y:S02]  /*2d70*/  WARPGROUP.DEPBAR.LE gsb0, 0x0 ;  /* 0x00008000000079c5 */ /* 0x000fe40000010000 */
[----:B------:R-:W-:Y:S01]  /*2d80*/  FMUL R235, R58, UR17 ;  /* 0x000000113aeb7c20 */ /* 0x000fe20008400000 */
[----:B------:R-:W-:Y:S01]  /*2d90*/  FMUL R234, R57, UR17 ;  /* 0x0000001139ea7c20 */ /* 0x000fe20008400000 */
[----:B------:R-:W-:Y:S01]  /*2da0*/  LOP3.LUT R57, R4, 0x88, RZ, 0xfc, !PT ;  /* 0x0000008804397812 */ /* 0x000fe200078efcff */
[----:B------:R-:W-:-:S02]  /*2db0*/  IMAD.X R58, RZ, RZ, R231, P2 ;  /* 0x000000ffff3a7224 */ /* 0x000fc400010e06e7 */
[----:B------:R-:W-:Y:S02]  /*2dc0*/  FSEL R235, R235, -INF , !P5 ;  /* 0xff800000ebeb7808 */ /* 0x000fe40006800000 */
[----:B------:R-:W-:Y:S01]  /*2dd0*/  ISETP.GT.U32.AND P5, PT, R210, R4, PT ;  /* 0x00000004d200720c */ /* 0x000fe20003fa4070 */
[----:B------:R-:W-:Y:S01]  /*2de0*/  FMUL R59, R59, UR17 ;  /* 0x000000113b3b7c20 */ /* 0x000fe20008400000 */
[----:B------:R-:W-:Y:S02]  /*2df0*/  FSEL R234, R234, -INF , !P0 ;  /* 0xff800000eaea7808 */ /* 0x000fe40004000000 */
[CC--:B------:R-:W-:Y:S02]  /*2e00*/  ISETP.GT.U32.AND P2, PT, R236.reuse, R57.reuse, PT ;  /* 0x00000039ec00720c */ /* 0x0c0fe40003f44070 */
[----:B------:R-:W-:Y:S01]  /*2e10*/  ISETP.GE.U32.AND P0, PT, R236, R57, PT ;  /* 0x00000039ec00720c */ /* 0x000fe20003f06070 */
[----:B------:R-:W-:Y:S01]  /*2e20*/  FMUL R236, R60, UR17 ;  /* 0x000000113cec7c20 */ /* 0x000fe20008400000 */
[----:B------:R-:W-:-:S02]  /*2e30*/  ISETP.GT.U32.AND.EX P5, PT, R230, RZ, PT, P5 ;  /* 0x000000ffe600720c */ /* 0x000fc40003fa4150 */
[----:B------:R-:W-:Y:S02]  /*2e40*/  FSEL R60, R59, -INF , !P6 ;  /* 0xff8000003b3c7808 */ /* 0x000fe40007000000 */
[----:B------:R-:W-:Y:S02]  /*2e50*/  ISETP.GT.U32.AND P6, PT, R214, R4, PT ;  /* 0x00000004d600720c */ /* 0x000fe40003fc4070 */
[----:B------:R-:W-:Y:S02]  /*2e60*/  FSEL R59, R236, -INF , !P5 ;  /* 0xff800000ec3b7808 */ /* 0x000fe40006800000 */
[----:B------:R-:W-:Y:S01]  /*2e70*/  ISETP.GT.U32.AND P5, PT, R214, R207, PT ;  /* 0x000000cfd600720c */ /* 0x000fe20003fa4070 */
[----:B------:R-:W-:Y:S01]  /*2e80*/  FMUL R236, R61, UR17 ;  /* 0x000000113dec7c20 */ /* 0x000fe20008400000 */
[----:B------:R-:W-:Y:S01]  /*2e90*/  ISETP.GT.U32.AND.EX P6, PT, R229, RZ, PT, P6 ;  /* 0x000000ffe500720c */ /* 0x000fe20003fc4160 */
[----:B------:R-:W-:Y:S01]  /*2ea0*/  FMUL R63, R63, UR17 ;  /* 0x000000113f3f7c20 */ /* 0x000fe20008400000 */
[----:B------:R-:W-:Y:S01]  /*2eb0*/  ISETP.GT.U32.AND.EX P5, PT, R229, RZ, PT, P5 ;  /* 0x000000ffe500720c */ /* 0x000fe20003fa4150 */
[----:B------:R-:W-:Y:S01]  /*2ec0*/  FMUL R61, R56, UR17 ;  /* 0x00000011383d7c20 */ /* 0x000fe20008400000 */
[----:B------:R-:W-:Y:S01]  /*2ed0*/  FMUL R237, R62, UR17 ;  /* 0x000000113eed7c20 */ /* 0x000fe20008400000 */
[----:B------:R-:W-:-:S02]  /*2ee0*/  FSEL R56, R236, -INF , !P6 ;  /* 0xff800000ec387808 */ /* 0x000fc40007000000 */
[-C--:B------:R-:W-:Y:S02]  /*2ef0*/  ISETP.GT.U32.AND P6, PT, R217, R4.reuse, PT ;  /* 0x00000004d900720c */ /* 0x080fe40003fc4070 */
[----:B------:R-:W-:Y:S02]  /*2f00*/  FSEL R63, R63, -INF , !P5 ;  /* 0xff8000003f3f7808 */ /* 0x000fe40006800000 */
[----:B------:R-:W-:Y:S01]  /*2f10*/  ISETP.GT.U32.AND P5, PT, R219, R4, PT ;  /* 0x00000004db00720c */ /* 0x000fe20003fa4070 */
[----:B------:R-:W-:Y:S01]  /*2f20*/  FMUL R64, R64, UR17 ;  /* 0x0000001140407c20 */ /* 0x000fe20008400000 */
[----:B------:R-:W-:Y:S01]  /*2f30*/  FSEL R62, R61, -INF , !P4 ;  /* 0xff8000003d3e7808 */ /* 0x000fe20006000000 */
[----:B------:R-:W-:Y:S01]  /*2f40*/  FMUL R65, R65, UR17 ;  /* 0x0000001141417c20 */ /* 0x000fe20008400000 */
[----:B------:R-:W-:Y:S02]  /*2f50*/  FSEL R61, R237, -INF , !P4 ;  /* 0xff800000ed3d7808 */ /* 0x000fe40006000000 */
[----:B------:R-:W-:-:S02]  /*2f60*/  ISETP.GT.U32.AND P4, PT, R217, R207, PT ;  /* 0x000000cfd900720c */ /* 0x000fc40003f84070 */
[----:B------:R-:W-:Y:S02]  /*2f70*/  ISETP.GT.U32.AND.EX P6, PT, R228, RZ, PT, P6 ;  /* 0x000000ffe400720c */ /* 0x000fe40003fc4160 */
[----:B------:R-:W-:Y:S01]  /*2f80*/  ISETP.GT.U32.AND.EX P5, PT, R227, RZ, PT, P5 ;  /* 0x000000ffe300720c */ /* 0x000fe20003fa4150 */
[----:B------:R-:W-:Y:S01]  /*2f90*/  FMUL R236, R66, UR17 ;  /* 0x0000001142ec7c20 */ /* 0x000fe20008400000 */
[----:B------:R-:W-:Y:S02]  /*2fa0*/  ISETP.GT.U32.AND.EX P4, PT, R228, RZ, PT, P4 ;  /* 0x000000ffe400720c */ /* 0x000fe40003f84140 */
[----:B------:R-:W-:Y:S02]  /*2fb0*/  FSEL R66, R64, -INF , !P6 ;  /* 0xff80000040427808 */ /* 0x000fe40007000000 */
[----:B------:R-:W-:Y:S02]  /*2fc0*/  ISETP.GT.U32.AND P6, PT, R219, R207, PT ;  /* 0x000000cfdb00720c */ /* 0x000fe40003fc4070 */
[----:B------:R-:W-:-:S02]  /*2fd0*/  FSEL R65, R65, -INF , !P5 ;  /* 0xff80000041417808 */ /* 0x000fc40006800000 */
[-C--:B------:R-:W-:Y:S01]  /*2fe0*/  ISETP.GT.U32.AND P5, PT, R215, R4.reuse, PT ;  /* 0x00000004d700720c */ /* 0x080fe20003fa4070 */
[----:B------:R-:W-:Y:S01]  /*2ff0*/  FMUL R67, R67, UR17 ;  /* 0x0000001143437c20 */ /* 0x000fe20008400000 */
[----:B------:R-:W-:Y:S01]  /*3000*/  FSEL R64, R236, -INF , !P4 ;  /* 0xff800000ec407808 */ /* 0x000fe20006000000 */
[----:B------:R-:W-:Y:S01]  /*3010*/  FMUL R236, R68, UR17 ;  /* 0x0000001144ec7c20 */ /* 0x000fe20008400000 */
[----:B------:R-:W-:Y:S02]  /*3020*/  ISETP.GT.U32.AND.EX P6, PT, R227, RZ, PT, P6 ;  /* 0x000000ffe300720c */ /* 0x000fe40003fc4160 */
[----:B------:R-:W-:Y:S02]  /*3030*/  ISETP.GT.U32.AND P4, PT, R216, R4, PT ;  /* 0x00000004d800720c */ /* 0x000fe40003f84070 */
[----:B------:R-:W-:Y:S01]  /*3040*/  ISETP.GT.U32.AND.EX P5, PT, R220, RZ, PT, P5 ;  /* 0x000000ffdc00720c */ /* 0x000fe20003fa4150 */
[----:B------:R-:W-:Y:S01]  /*3050*/  FMUL R237, R69, UR17 ;  /* 0x0000001145ed7c20 */ /* 0x000fe20008400000 */
[----:B------:R-:W-:-:S02]  /*3060*/  FSEL R68, R67, -INF , !P6 ;  /* 0xff80000043447808 */ /* 0x000fc40007000000 */
[----:B------:R-:W-:Y:S02]  /*3070*/  ISETP.GT.U32.AND.EX P4, PT, R13, RZ, PT, P4 ;  /* 0x000000ff0d00720c */ /* 0x000fe40003f84140 */
[-C--:B------:R-:W-:Y:S02]  /*3080*/  ISETP.GT.U32.AND P6, PT, R215, R207.reuse, PT ;  /* 0x000000cfd700720c */ /* 0x080fe40003fc4070 */
[----:B------:R-:W-:Y:S02]  /*3090*/  FSEL R69, R236, -INF , !P5 ;  /* 0xff800000ec457808 */ /* 0x000fe40006800000 */
[----:B------:R-:W-:Y:S01]  /*30a0*/  ISETP.GT.U32.AND P5, PT, R216, R207, PT ;  /* 0x000000cfd800720c */ /* 0x000fe20003fa4070 */
[----:B------:R-:W-:Y:S01]  /*30b0*/  FMUL R70, R70, UR17 ;  /* 0x0000001146467c20 */ /* 0x000fe20008400000 */
[----:B------:R-:W-:Y:S01]  /*30c0*/  FSEL R67, R237, -INF , !P4 ;  /* 0xff800000ed437808 */ /* 0x000fe20006000000 */
[----:B------:R-:W-:Y:S01]  /*30d0*/  FMUL R71, R71, UR17 ;  /* 0x0000001147477c20 */ /* 0x000fe20008400000 */
[----:B------:R-:W-:-:S02]  /*30e0*/  ISETP.GT.U32.AND.EX P6, PT, R220, RZ, PT, P6 ;  /* 0x000000ffdc00720c */ /* 0x000fc40003fc4160 */
[-C--:B------:R-:W-:Y:S02]  /*30f0*/  ISETP.GT.U32.AND P4, PT, R218, R4.reuse, PT ;  /* 0x00000004da00720c */ /* 0x080fe40003f84070 */
[----:B------:R-:W-:Y:S01]  /*3100*/  ISETP.GT.U32.AND.EX P5, PT, R13, RZ, PT, P5 ;  /* 0x000000ff0d00720c */ /* 0x000fe20003fa4150 */
[----:B------:R-:W-:Y:S01]  /*3110*/  FMUL R236, R72, UR17 ;  /* 0x0000001148ec7c20 */ /* 0x000fe20008400000 */
[----:B------:R-:W-:Y:S02]  /*3120*/  FSEL R72, R70, -INF , !P6 ;  /* 0xff80000046487808 */ /* 0x000fe40007000000 */
[----:B------:R-:W-:Y:S02]  /*3130*/  ISETP.GT.U32.AND.EX P4, PT, R226, RZ, PT, P4 ;  /* 0x000000ffe200720c */ /* 0x000fe40003f84140 */
[----:B------:R-:W-:Y:S02]  /*3140*/  FSEL R70, R71, -INF , !P5 ;  /* 0xff80000047467808 */ /* 0x000fe40006800000 */
[----:B------:R-:W-:-:S02]  /*3150*/  ISETP.GT.U32.AND P5, PT, R221, R4, PT ;  /* 0x00000004dd00720c */ /* 0x000fc40003fa4070 */
[-C--:B------:R-:W-:Y:S01]  /*3160*/  ISETP.GT.U32.AND P6, PT, R218, R207.reuse, PT ;  /* 0x000000cfda00720c */ /* 0x080fe20003fc4070 */
[----:B------:R-:W-:Y:S01]  /*3170*/  FMUL R73, R73, UR17 ;  /* 0x0000001149497c20 */ /* 0x000fe20008400000 */
[----:B------:R-:W-:Y:S01]  /*3180*/  FSEL R71, R236, -INF , !P4 ;  /* 0xff800000ec477808 */ /* 0x000fe20006000000 */
[----:B------:R-:W-:Y:S01]  /*3190*/  FMUL R74, R74, UR17 ;  /* 0x000000114a4a7c20 */ /* 0x000fe20008400000 */
[----:B------:R-:W-:Y:S02]  /*31a0*/  ISETP.GT.U32.AND P4, PT, R221, R207, PT ;  /* 0x000000cfdd00720c */ /* 0x000fe40003f84070 */
[----:B------:R-:W-:Y:S02]  /*31b0*/  ISETP.GT.U32.AND.EX P5, PT, R208, RZ, PT, P5 ;  /* 0x000000ffd000720c */ /* 0x000fe40003fa4150 */
[----:B------:R-:W-:Y:S01]  /*31c0*/  ISETP.GT.U32.AND.EX P6, PT, R226, RZ, PT, P6 ;  /* 0x000000ffe200720c */ /* 0x000fe20003fc4160 */
[----:B------:R-:W-:Y:S01]  /*31d0*/  FMUL R236, R75, UR17 ;  /* 0x000000114bec7c20 */ /* 0x000fe20008400000 */
[----:B------:R-:W-:-:S02]  /*31e0*/  ISETP.GT.U32.AND.EX P4, PT, R208, RZ, PT, P4 ;  /* 0x000000ffd000720c */ /* 0x000fc40003f84140 */
[----:B------:R-:W-:Y:S02]  /*31f0*/  FSEL R75, R73, -INF , !P5 ;  /* 0xff800000494b7808 */ /* 0x000fe40006800000 */
[-C--:B------:R-:W-:Y:S02]  /*3200*/  ISETP.GT.U32.AND P5, PT, R222, R4.reuse, PT ;  /* 0x00000004de00720c */ /* 0x080fe40003fa4070 */
[----:B------:R-:W-:Y:S02]  /*3210*/  FSEL R74, R74, -INF , !P6 ;  /* 0xff8000004a4a7808 */ /* 0x000fe40007000000 */
[----:B------:R-:W-:Y:S01]  /*3220*/  ISETP.GT.U32.AND P6, PT, R222, R207, PT ;  /* 0x000000cfde00720c */ /* 0x000fe20003fc4070 */
[----:B------:R-:W-:Y:S01]  /*3230*/  FMUL R76, R76, UR17 ;  /* 0x000000114c4c7c20 */ /* 0x000fe20008400000 */
[----:B------:R-:W-:Y:S01]  /*3240*/  FSEL R73, R236, -INF , !P4 ;  /* 0xff800000ec497808 */ /* 0x000fe20006000000 */
[----:B------:R-:W-:Y:S01]  /*3250*/  FMUL R78, R78, UR17 ;  /* 0x000000114e4e7c20 */ /* 0x000fe20008400000 */
[----:B------:R-:W-:-:S02]  /*3260*/  ISETP.GT.U32.AND P4, PT, R225, R4, PT ;  /* 0x00000004e100720c */ /* 0x000fc40003f84070 */
[C---:B------:R-:W-:Y:S02]  /*3270*/  ISETP.GT.U32.AND.EX P5, PT, R223.reuse, RZ, PT, P5 ;  /* 0x000000ffdf00720c */ /* 0x040fe40003fa4150 */
        /* <DEDUP_REMOVED lines=16> */
[----:B------:R-:W-:Y:S02]  /*3380*/  FSEL R79, R237, -INF , !P6 ;  /* 0xff800000ed4f7808 */ /* 0x000fe40007000000 */
[----:B------:R-:W-:Y:S02]  /*3390*/  ISETP.GT.U32.AND P6, PT, R209, R4, PT ;  /* 0x00000004d100720c */ /* 0x000fe40003fc4070 */
[-C--:B------:R-:W-:Y:S01]  /*33a0*/  ISETP.GT.U32.AND P5, PT, R204, R207.reuse, PT ;  /* 0x000000cfcc00720c */ /* 0x080fe20003fa4070 */
[----:B------:R-:W-:Y:S01]  /*33b0*/  FMUL R84, R84, UR17 ;  /* 0x0000001154547c20 */ /* 0x000fe20008400000 */
[----:B------:R-:W-:Y:S01]  /*33c0*/  FSEL R81, R236, -INF , !P4 ;  /* 0xff800000ec517808 */ /* 0x000fe20006000000 */
[----:B------:R-:W-:Y:S01]  /*33d0*/  FMUL R82, R82, UR17 ;  /* 0x0000001152527c20 */ /* 0x000fe20008400000 */
[----:B------:R-:W-:-:S02]  /*33e0*/  ISETP.GT.U32.AND P4, PT, R211, R207, PT ;  /* 0x000000cfd300720c */ /* 0x000fc40003f84070 */
[----:B------:R-:W-:Y:S01]  /*33f0*/  ISETP.GT.U32.AND.EX P6, PT, R232, RZ, PT, P6 ;  /* 0x000000ffe800720c */ /* 0x000fe20003fc4160 */
[----:B------:R-:W-:Y:S01]  /*3400*/  FMUL R236, R83, UR17 ;  /* 0x0000001153ec7c20 */ /* 0x000fe20008400000 */
[----:B------:R-:W-:Y:S02]  /*3410*/  ISETP.GT.U32.AND.EX P5, PT, R206, RZ, PT, P5 ;  /* 0x000000ffce00720c */ /* 0x000fe40003fa4150 */
[----:B------:R-:W-:Y:S02]  /*3420*/  ISETP.GT.U32.AND.EX P4, PT, R213, RZ, PT, P4 ;  /* 0x000000ffd500720c */ /* 0x000fe40003f84140 */
[----:B------:R-:W-:Y:S02]  /*3430*/  FSEL R84, R84, -INF , !P6 ;  /* 0xff80000054547808 */ /* 0x000fe40007000000 */
[----:B------:R-:W-:Y:S02]  /*3440*/  FSEL R83, R82, -INF , !P5 ;  /* 0xff80000052537808 */ /* 0x000fe40006800000 */
[----:B------:R-:W-:-:S02]  /*3450*/  ISETP.GT.U32.AND P6, PT, R233, R4, PT ;  /* 0x00000004e900720c */ /* 0x000fc40003fc4070 */
[-C--:B------:R-:W-:Y:S01]  /*3460*/  ISETP.GT.U32.AND P5, PT, R209, R207.reuse, PT ;  /* 0x000000cfd100720c */ /* 0x080fe20003fa4070 */
[----:B------:R-:W-:Y:S01]  /*3470*/  FMUL R85, R85, UR17 ;  /* 0x0000001155557c20 */ /* 0x000fe20008400000 */
[----:B------:R-:W-:Y:S02]  /*3480*/  FSEL R82, R236, -INF , !P4 ;  /* 0xff800000ec527808 */ /* 0x000fe40006000000 */
[----:B------:R-:W-:Y:S01]  /*3490*/  ISETP.GT.U32.AND P4, PT, R233, R207, PT ;  /* 0x000000cfe900720c */ /* 0x000fe20003f84070 */
[----:B------:R-:W-:Y:S01]  /*34a0*/  FMUL R207, R86, UR17 ;  /* 0x0000001156cf7c20 */ /* 0x000fe20008400000 */
[----:B------:R-:W-:Y:S02]  /*34b0*/  ISETP.GT.U32.AND.EX P6, PT, R58, RZ, PT, P6 ;  /* 0x000000ff3a00720c */ /* 0x000fe40003fc4160 */
[----:B------:R-:W-:Y:S02]  /*34c0*/  ISETP.GT.U32.AND.EX P5, PT, R232, RZ, PT, P5 ;  /* 0x000000ffe800720c */ /* 0x000fe40003fa4150 */
[----:B------:R-:W-:-:S02]  /*34d0*/  FSEL R86, R85, -INF , !P6 ;  /* 0xff80000055567808 */ /* 0x000fc40007000000 */
[----:B------:R-:W-:Y:S01]  /*34e0*/  FSEL R85, R207, -INF , !P5 ;  /* 0xff800000cf557808 */ /* 0x000fe20006800000 */
[----:B------:R-:W-:Y:S01]  /*34f0*/  FMUL R207, R26, UR17 ;  /* 0x000000111acf7c20 */ /* 0x000fe20008400000 */
[----:B------:R-:W-:Y:S02]  /*3500*/  FMNMX R26, R62, R234, !PT ;  /* 0x000000ea3e1a7209 */ /* 0x000fe40007800000 */
[C---:B------:R-:W-:Y:S02]  /*3510*/  ISETP.GT.U32.AND P6, PT, R210.reuse, R212, PT ;  /* 0x000000d4d200720c */ /* 0x040fe40003fc4070 */
[----:B------:R-:W-:Y:S01]  /*3520*/  ISETP.GT.U32.AND P5, PT, R210, R57, PT ;  /* 0x00000039d200720c */ /* 0x000fe20003fa4070 */
[----:B------:R-:W-:Y:S01]  /*3530*/  FMUL R210, R27, UR17 ;  /* 0x000000111bd27c20 */ /* 0x000fe20008400000 */
[----:B------:R-:W-:-:S04]  /*3540*/  FMNMX R27, R59, R26, !PT ;  /* 0x0000001a3b1b7209 */ /* 0x000fc80007800000 */
        /* <DEDUP_REMOVED lines=8> */
[----:B------:R-:W-:Y:S01]  /*35d0*/  FMNMX R26, R77, R26, !PT ;  /* 0x0000001a4d1a7209 */ /* 0x000fe20007800000 */
[----:B------:R-:W-:Y:S01]  /*35e0*/  FMUL R87, R87, UR17 ;  /* 0x0000001157577c20 */ /* 0x000fe20008400000 */
[----:B------:R-:W-:Y:S01]  /*35f0*/  FMUL R24, R24, UR17 ;  /* 0x0000001118187c20 */ /* 0x000fe20008400000 */
[----:B------:R-:W-:Y:S02]  /*3600*/  ISETP.GT.U32.AND.EX P4, PT, R58, RZ, PT, P4 ;  /* 0x000000ff3a00720c */ /* 0x000fe40003f84140 */
[----:B------:R-:W-:Y:S02]  /*3610*/  FMNMX R26, R81, R26, !PT ;  /* 0x0000001a511a7209 */ /* 0x000fe40007800000 */
[----:B------:R-:W-:Y:S02]  /*3620*/  ISETP.GT.U32.AND.EX P3, PT, R231, RZ, PT, P3 ;  /* 0x000000ffe700720c */ /* 0x000fe40003f64130 */
[----:B------:R-:W-:Y:S02]  /*3630*/  FMNMX R27, R79, R26, !PT ;  /* 0x0000001a4f1b7209 */ /* 0x000fe40007800000 */
[----:B------:R-:W-:-:S02]  /*3640*/  FSEL R87, R87, -INF , !P4 ;  /* 0xff80000057577808 */ /* 0x000fc40006000000 */
[----:B------:R-:W-:Y:S01]  /*3650*/  FSEL R24, R24, -INF , !P3 ;  /* 0xff80000018187808 */ /* 0x000fe20005800000 */
[----:B------:R-:W-:Y:S01]  /*3660*/  FMUL R25, R25, UR17 ;  /* 0x0000001119197c20 */ /* 0x000fe20008400000 */
[C---:B------:R-:W-:Y:S02]  /*3670*/  ISETP.GT.U32.AND P4, PT, R214.reuse, R212, PT ;  /* 0x000000d4d600720c */ /* 0x040fe40003f84070 */
[----:B------:R-:W-:Y:S01]  /*3680*/  ISETP.GT.U32.AND P3, PT, R214, R57, PT ;  /* 0x00000039d600720c */ /* 0x000fe20003f64070 */
[----:B------:R-:W-:Y:S01]  /*3690*/  FMUL R214, R28, UR17 ;  /* 0x000000111cd67c20 */ /* 0x000fe20008400000 */
[C---:B------:R-:W-:Y:S02]  /*36a0*/  ISETP.GE.U32.AND.EX P1, PT, R231.reuse, RZ, PT, P1 ;  /* 0x000000ffe700720c */ /* 0x040fe40003f26110 */
[C---:B------:R-:W-:Y:S02]  /*36b0*/  ISETP.GT.U32.AND.EX P2, PT, R231.reuse, RZ, PT, P2 ;  /* 0x000000ffe700720c */ /* 0x040fe40003f44120 */
[----:B------:R-:W-:-:S02]  /*36c0*/  ISETP.GE.U32.AND.EX P0, PT, R231, RZ, PT, P0 ;  /* 0x000000ffe700720c */ /* 0x000fc40003f06100 */
[----:B------:R-:W-:Y:S02]  /*36d0*/  ISETP.GT.U32.AND.EX P6, PT, R230, RZ, PT, P6 ;  /* 0x000000ffe600720c */ /* 0x000fe40003fc4160 */
[----:B------:R-:W-:Y:S02]  /*36e0*/  FMNMX R27, R84, R27, !PT ;  /* 0x0000001b541b7209 */ /* 0x000fe40007800000 */
[----:B------:R-:W-:Y:S02]  /*36f0*/  FSEL R25, R25, -INF , !P1 ;  /* 0xff80000019197808 */ /* 0x000fe40004800000 */
[----:B------:R-:W-:Y:S02]  /*3700*/  FSEL R207, R207, -INF , !P2 ;  /* 0xff800000cfcf7808 */ /* 0x000fe40005000000 */
[----:B------:R-:W-:Y:S02]  /*3710*/  FSEL R210, R210, -INF , !P0 ;  /* 0xff800000d2d27808 */ /* 0x000fe40004000000 */
[----:B------:R-:W-:-:S02]  /*3720*/  FSEL R214, R214, -INF , !P6 ;  /* 0xff800000d6d67808 */ /* 0x000fc40007000000 */
[----:B------:R-:W-:Y:S02]  /*3730*/  FMNMX R27, R86, R27, !PT ;  /* 0x0000001b561b7209 */ /* 0x000fe40007800000 */
[CC--:B------:R-:W-:Y:S02]  /*3740*/  ISETP.GT.U32.AND P1, PT, R217.reuse, R212.reuse, PT ;  /* 0x000000d4d900720c */ /* 0x0c0fe40003f24070 */
[-C--:B------:R-:W-:Y:S01]  /*3750*/  ISETP.GT.U32.AND P2, PT, R217, R57.reuse, PT ;  /* 0x00000039d900720c */ /* 0x080fe20003f44070 */
[----:B------:R-:W-:Y:S01]  /*3760*/  FMUL R217, R30, UR17 ;  /* 0x000000111ed97c20 */ /* 0x000fe20008400000 */
[C---:B------:R-:W-:Y:S02]  /*3770*/  ISETP.GT.U32.AND P0, PT, R219.reuse, R212, PT ;  /* 0x000000d4db00720c */ /* 0x040fe40003f04070 */
[----:B------:R-:W-:Y:S01]  /*3780*/  ISETP.GT.U32.AND P6, PT, R219, R57, PT ;  /* 0x00000039db00720c */ /* 0x000fe20003fc4070 */
[----:B------:R-:W-:Y:S01]  /*3790*/  FMUL R219, R29, UR17 ;  /* 0x000000111ddb7c20 */ /* 0x000fe20008400000 */
[----:B------:R-:W-:-:S02]  /*37a0*/  ISETP.GT.U32.AND.EX P5, PT, R230, RZ, PT, P5 ;  /* 0x000000ffe600720c */ /* 0x000fc40003fa4150 */
[----:B------:R-:W-:Y:S01]  /*37b0*/  ISETP.GT.U32.AND.EX P4, PT, R229, RZ, PT, P4 ;  /* 0x000000ffe500720c */ /* 0x000fe20003f84140 */
[----:B------:R-:W0:Y:S01]  /*37c0*/  SHFL.BFLY PT, R28, R27, 0x2, 0x1f ;  /* 0x0c401f001b1c7f89 */ /* 0x000e2200000e0000 */
[----:B------:R-:W-:Y:S02]  /*37d0*/  FSEL R217, R217, -INF , !P5 ;  /* 0xff800000d9d97808 */ /* 0x000fe40006800000 */
[----:B------:R-:W-:Y:S02]  /*37e0*/  FSEL R219, R219, -INF , !P4 ;  /* 0xff800000dbdb7808 */ /* 0x000fe40006000000 */
[C---:B------:R-:W-:Y:S02]  /*37f0*/  ISETP.GT.U32.AND P4, PT, R215.reuse, R212, PT ;  /* 0x000000d4d700720c */ /* 0x040fe40003f84070 */
[----:B------:R-:W-:Y:S01]  /*3800*/  ISETP.GT.U32.AND P5, PT, R215, R57, PT ;  /* 0x00000039d700720c */ /* 0x000fe20003fa4070 */
[----:B------:R-:W-:Y:S01]  /*3810*/  FMUL R215, R32, UR17 ;  /* 0x0000001120d77c20 */ /* 0x000fe20008400000 */
[----:B------:R-:W-:Y:S01]  /*3820*/  ISETP.GT.U32.AND.EX P1, PT, R228, RZ, PT, P1 ;  /* 0x000000ffe400720c */ /* 0x000fe20003f24110 */
[----:B------:R-:W-:Y:S01]  /*3830*/  FMUL R35, R35, UR17 ;  /* 0x0000001123237c20 */ /* 0x000fe20008400000 */
[----:B------:R-:W-:-:S02]  /*3840*/  ISETP.GT.U32.AND.EX P6, PT, R227, RZ, PT, P6 ;  /* 0x000000ffe300720c */ /* 0x000fc40003fc4160 */
[----:B------:R-:W-:Y:S01]  /*3850*/  ISETP.GT.U32.AND.EX P3, PT, R229, RZ, PT, P3 ;  /* 0x000000ffe500720c */ /* 0x000fe20003f64130 */
[----:B------:R-:W-:Y:S01]  /*3860*/  FMUL R229, R31, UR17 ;  /* 0x000000111fe57c20 */ /* 0x000fe20008400000 */
[----:B------:R-:W-:Y:S02]  /*3870*/  FSEL R215, R215, -INF , !P1 ;  /* 0xff800000d7d77808 */ /* 0x000fe40004800000 */
[----:B------:R-:W-:Y:S02]  /*3880*/  ISETP.GT.U32.AND P1, PT, R216, R57, PT ;  /* 0x00000039d800720c */ /* 0x000fe40003f24070 */
[----:B------:R-:W-:Y:S02]  /*3890*/  FSEL R35, R35, -INF , !P6 ;  /* 0xff80000023237808 */ /* 0x000fe40007000000 */
[----:B------:R-:W-:Y:S01]  /*38a0*/  ISETP.GT.U32.AND P6, PT, R221, R212, PT ;  /* 0x000000d4dd00720c */ /* 0x000fe20003fc4070 */
[----:B------:R-:W-:Y:S01]  /*38b0*/  FMUL R39, R39, UR17 ;  /* 0x0000001127277c20 */ /* 0x000fe20008400000 */
[----:B------:R-:W-:Y:S01]  /*38c0*/  ISETP.GT.U32.AND.EX P1, PT, R13, RZ, PT, P1 ;  /* 0x000000ff0d00720c */ /* 0x000fe20003f24110 */
[----:B------:R-:W-:Y:S01]  /*38d0*/  FMUL R41, R41, UR17 ;  /* 0x0000001129297c20 */ /* 0x000fe20008400000 */
[----:B------:R-:W-:-:S02]  /*38e0*/  FSEL R229, R229, -INF , !P3 ;  /* 0xff800000e5e57808 */ /* 0x000fc40005800000 */
[----:B------:R-:W-:Y:S01]  /*38f0*/  ISETP.GT.U32.AND.EX P6, PT, R208, RZ, PT, P6 ;  /* 0x000000ffd000720c */ /* 0x000fe20003fc4160 */
[----:B------:R-:W-:Y:S01]  /*3900*/  FMUL R34, R34, UR17 ;  /* 0x0000001122227c20 */ /* 0x000fe20008400000 */
[-C--:B------:R-:W-:Y:S01]  /*3910*/  ISETP.GT.U32.AND P3, PT, R216, R212.reuse, PT ;  /* 0x000000d4d800720c */ /* 0x080fe20003f64070 */
[----:B------:R-:W-:Y:S01]  /*3920*/  FMUL R216, R33, UR17 ;  /* 0x0000001121d87c20 */ /* 0x000fe20008400000 */
[----:B------:R-:W-:Y:S02]  /*3930*/  ISETP.GT.U32.AND.EX P2, PT, R228, RZ, PT, P2 ;  /* 0x000000ffe400720c */ /* 0x000fe40003f44120 */
[----:B------:R-:W-:Y:S02]  /*3940*/  ISETP.GT.U32.AND.EX P0, PT, R227, RZ, PT, P0 ;  /* 0x000000ffe300720c */ /* 0x000fe40003f04100 */
[----:B------:R-:W-:Y:S02]  /*3950*/  FSEL R39, R39, -INF , !P1 ;  /* 0xff80000027277808 */ /* 0x000fe40004800000 */
[----:B------:R-:W-:-:S02]  /*3960*/  ISETP.GT.U32.AND P1, PT, R225, R212, PT ;  /* 0x000000d4e100720c */ /* 0x000fc40003f24070 */
[----:B------:R-:W-:Y:S02]  /*3970*/  FSEL R41, R41, -INF , !P6 ;  /* 0xff80000029297808 */ /* 0x000fe40007000000 */
[-C--:B------:R-:W-:Y:S01]  /*3980*/  ISETP.GT.U32.AND P6, PT, R204, R212.reuse, PT ;  /* 0x000000d4cc00720c */ /* 0x080fe20003fc4070 */
[----:B------:R-:W-:Y:S01]  /*3990*/  FMUL R37, R37, UR17 ;  /* 0x0000001125257c20 */ /* 0x000fe20008400000 */
[----:B------:R-:W-:Y:S01]  /*39a0*/  FSEL R216, R216, -INF , !P0 ;  /* 0xff800000d8d87808 */ /* 0x000fe20004000000 */
[----:B------:R-:W-:Y:S01]  /*39b0*/  FMUL R45, R45, UR17 ;  /* 0x000000112d2d7c20 */ /* 0x000fe20008400000 */
[----:B------:R-:W-:Y:S02]  /*39c0*/  FSEL R34, R34, -INF , !P2 ;  /* 0xff80000022227808 */ /* 0x000fe40005000000 */
[----:B------:R-:W-:Y:S01]  /*39d0*/  ISETP.GT.U32.AND.EX P3, PT, R13, RZ, PT, P3 ;  /* 0x000000ff0d00720c */ /* 0x000fe20003f64130 */
[----:B------:R-:W-:Y:S01]  /*39e0*/  FMUL R13, R48, UR17 ;  /* 0x00000011300d7c20 */ /* 0x000fe20008400000 */
[----:B------:R-:W-:-:S02]  /*39f0*/  ISETP.GT.U32.AND P0, PT, R218, R212, PT ;  /* 0x000000d4da00720c */ /* 0x000fc40003f04070 */
[----:B------:R-:W-:Y:S02]  /*3a00*/  ISETP.GT.U32.AND P2, PT, R218, R57, PT ;  /* 0x00000039da00720c */ /* 0x000fe40003f44070 */
[----:B------:R-:W-:Y:S02]  /*3a10*/  ISETP.GT.U32.AND.EX P1, PT, R224, RZ, PT, P1 ;  /* 0x000000ffe000720c */ /* 0x000fe40003f24110 */
[----:B0-----:R-:W-:Y:S02]  /*3a20*/  FMNMX R218, R27, R28, !PT ;  /* 0x0000001c1bda7209 */ /* 0x001fe40007800000 */
[----:B------:R-:W-:Y:S01]  /*3a30*/  ISETP.GT.U32.AND.EX P6, PT, R206, RZ, PT, P6 ;  /* 0x000000ffce00720c */ /* 0x000fe20003fc4160 */
[----:B------:R-:W-:Y:S01]  /*3a40*/  FMUL R26, R38, UR17 ;  /* 0x00000011261a7c20 */ /* 0x000fe20008400000 */
[----:B------:R-:W-:Y:S02]  /*3a50*/  FSEL R38, R37, -INF , !P3 ;  /* 0xff80000025267808 */ /* 0x000fe40005800000 */
[----:B------:R-:W-:-:S02]  /*3a60*/  FSEL R48, R45, -INF , !P1 ;  /* 0xff8000002d307808 */ /* 0x000fc40004800000 */
[-C--:B------:R-:W-:Y:S02]  /*3a70*/  ISETP.GT.U32.AND P3, PT, R222, R212.reuse, PT ;  /* 0x000000d4de00720c */ /* 0x080fe40003f64070 */
[----:B------:R-:W-:Y:S02]  /*3a80*/  FSEL R45, R13, -INF , !P6 ;  /* 0xff8000000d2d7808 */ /* 0x000fe40007000000 */
[----:B------:R-:W0:Y:S01]  /*3a90*/  SHFL.BFLY PT, R13, R218, 0x1, 0x1f ;  /* 0x0c201f00da0d7f89 */ /* 0x000e2200000e0000 */
[----:B------:R-:W-:Y:S01]  /*3aa0*/  FMUL R44, R44, UR17 ;  /* 0x000000112c2c7c20 */ /* 0x000fe20008400000 */
[----:B------:R-:W-:Y:S02]  /*3ab0*/  ISETP.GT.U32.AND.EX P3, PT, R223, RZ, PT, P3 ;  /* 0x000000ffdf00720c */ /* 0x000fe40003f64130 */
[----:B------:R-:W-:Y:S02]  /*3ac0*/  ISETP.GT.U32.AND P1, PT, R209, R212, PT ;  /* 0x000000d4d100720c */ /* 0x000fe40003f24070 */
[----:B------:R-:W-:-:S02]  /*3ad0*/  FSEL R44, R44, -INF , !P3 ;  /* 0xff8000002c2c7808 */ /* 0x000fc40005800000 */
[-C--:B------:R-:W-:Y:S02]  /*3ae0*/  ISETP.GT.U32.AND P3, PT, R211, R212.reuse, PT ;  /* 0x000000d4d300720c */ /* 0x080fe40003f64070 */
[----:B------:R-:W-:Y:S01]  /*3af0*/  ISETP.GT.U32.AND P6, PT, R233, R212, PT ;  /* 0x000000d4e900720c */ /* 0x000fe20003fc4070 */
[----:B------:R-:W-:Y:S01]  /*3b00*/  FMUL R36, R36, UR17 ;  /* 0x0000001124247c20 */ /* 0x000fe20008400000 */
[----:B------:R-:W-:Y:S01]  /*3b10*/  FMNMX R212, R235, R60, !PT ;  /* 0x0000003cebd47209 */ /* 0x000fe20007800000 */
[----:B------:R-:W-:Y:S01]  /*3b20*/  FMUL R40, R40, UR17 ;  /* 0x0000001128287c20 */ /* 0x000fe20008400000 */
[----:B------:R-:W-:Y:S01]  /*3b30*/  FMUL R42, R42, UR17 ;  /* 0x000000112a2a7c20 */ /* 0x000fe20008400000 */
[----:B------:R-:W-:Y:S01]  /*3b40*/  FMUL R49, R49, UR17 ;  /* 0x0000001131317c20 */ /* 0x000fe20008400000 */
[----:B------:R-:W-:Y:S01]  /*3b50*/  FMUL R52, R52, UR17 ;  /* 0x0000001134347c20 */ /* 0x000fe20008400000 */
[----:B------:R-:W-:Y:S01]  /*3b60*/  FMUL R53, R53, UR17 ;  /* 0x0000001135357c20 */ /* 0x000fe20008400000 */
[----:B------:R-:W-:-:S02]  /*3b70*/  ISETP.GT.U32.AND.EX P4, PT, R220, RZ, PT, P4 ;  /* 0x000000ffdc00720c */ /* 0x000fc40003f84140 */
[----:B------:R-:W-:Y:S02]  /*3b80*/  ISETP.GT.U32.AND.EX P5, PT, R220, RZ, PT, P5 ;  /* 0x000000ffdc00720c */ /* 0x000fe40003fa4150 */
[C---:B------:R-:W-:Y:S02]  /*3b90*/  ISETP.GT.U32.AND.EX P0, PT, R226.reuse, RZ, PT, P0 ;  /* 0x000000ffe200720c */ /* 0x040fe40003f04100 */
[----:B------:R-:W-:Y:S02]  /*3ba0*/  ISETP.GT.U32.AND.EX P2, PT, R226, RZ, PT, P2 ;  /* 0x000000ffe200720c */ /* 0x000fe40003f44120 */
[----:B------:R-:W-:Y:S02]  /*3bb0*/  ISETP.GT.U32.AND.EX P3, PT, R213, RZ, PT, P3 ;  /* 0x000000ffd500720c */ /* 0x000fe40003f64130 */
[----:B------:R-:W-:Y:S02]  /*3bc0*/  ISETP.GT.U32.AND.EX P1, PT, R232, RZ, PT, P1 ;  /* 0x000000ffe800720c */ /* 0x000fe40003f24110 */
[----:B------:R-:W-:-:S02]  /*3bd0*/  ISETP.GT.U32.AND.EX P6, PT, R58, RZ, PT, P6 ;  /* 0x000000ff3a00720c */ /* 0x000fc40003fc4160 */
[----:B------:R-:W-:Y:S02]  /*3be0*/  FMNMX R212, R61, R212, !PT ;  /* 0x000000d43dd47209 */ /* 0x000fe40007800000 */
[----:B------:R-:W-:Y:S02]  /*3bf0*/  FSEL R36, R36, -INF , !P4 ;  /* 0xff80000024247808 */ /* 0x000fe40006000000 */
[----:B------:R-:W-:Y:S02]  /*3c00*/  FSEL R37, R26, -INF , !P5 ;  /* 0xff8000001a257808 */ /* 0x000fe40006800000 */
[----:B------:R-:W-:Y:S02]  /*3c10*/  FSEL R40, R40, -INF , !P0 ;  /* 0xff80000028287808 */ /* 0x000fe40004000000 */
[----:B------:R-:W-:Y:S02]  /*3c20*/  FSEL R42, R42, -INF , !P2 ;  /* 0xff8000002a2a7808 */ /* 0x000fe40005000000 */
[----:B------:R-:W-:-:S02]  /*3c30*/  FSEL R49, R49, -INF , !P3 ;  /* 0xff80000031317808 */ /* 0x000fc40005800000 */
[----:B------:R-:W-:Y:S02]  /*3c40*/  FSEL R52, R52, -INF , !P1 ;  /* 0xff80000034347808 */ /* 0x000fe40004800000 */
[----:B------:R-:W-:Y:S02]  /*3c50*/  FSEL R53, R53, -INF , !P6 ;  /* 0xff80000035357808 */ /* 0x000fe40007000000 */
[-C--:B------:R-:W-:Y:S02]  /*3c60*/  ISETP.GT.U32.AND P4, PT, R221, R57.reuse, PT ;  /* 0x00000039dd00720c */ /* 0x080fe40003f84070 */
[-C--:B------:R-:W-:Y:S02]  /*3c70*/  ISETP.GT.U32.AND P5, PT, R222, R57.reuse, PT ;  /* 0x00000039de00720c */ /* 0x080fe40003fa4070 */
[-C--:B------:R-:W-:Y:S02]  /*3c80*/  ISETP.GT.U32.AND P0, PT, R225, R57.reuse, PT ;  /* 0x00000039e100720c */ /* 0x080fe40003f04070 */
[----:B------:R-:W-:-:S02]  /*3c90*/  ISETP.GT.U32.AND P2, PT, R204, R57, PT ;  /* 0x00000039cc00720c */ /* 0x000fc40003f44070 */
[-C--:B------:R-:W-:Y:S02]  /*3ca0*/  ISETP.GT.U32.AND P3, PT, R211, R57.reuse, PT ;  /* 0x00000039d300720c */ /* 0x080fe40003f64070 */
[-C--:B------:R-:W-:Y:S02]  /*3cb0*/  ISETP.GT.U32.AND P1, PT, R209, R57.reuse, PT ;  /* 0x00000039d100720c */ /* 0x080fe40003f24070 */
[----:B------:R-:W-:Y:S02]  /*3cc0*/  ISETP.GT.U32.AND P6, PT, R233, R57, PT ;  /* 0x00000039e900720c */ /* 0x000fe40003fc4070 */
[----:B------:R-:W-:Y:S02]  /*3cd0*/  FMNMX R57, R63, R212, !PT ;  /* 0x000000d43f397209 */ /* 0x000fe40007800000 */
[----:B0-----:R-:W-:Y:S02]  /*3ce0*/  FMNMX R218, R218, R13, !PT ;  /* 0x0000000ddada7209 */ /* 0x001fe40007800000 */
[----:B------:R-:W-:-:S02]  /*3cf0*/  FMNMX R57, R64, R57, !PT ;  /* 0x0000003940397209 */ /* 0x000fc40007800000 */
[----:B------:R-:W-:Y:S02]  /*3d00*/  FMNMX R13, R218, R7, !PT ;  /* 0x00000007da0d7209 */ /* 0x000fe40007800000 */
[----:B------:R-:W-:-:S04]  /*3d10*/  FMNMX R221, R68, R57, !PT ;  /* 0x0000003944dd7209 */ /* 0x000fc80007800000 */
[----:B------:R-:W-:Y:S01]  /*3d20*/  FMNMX R221, R72, R221, !PT ;  /* 0x000000dd48dd7209 */ /* 0x000fe20007800000 */
[----:B------:R-:W-:-:S03]  /*3d30*/  FADD R62, R62, -R13 ;  /* 0x8000000d3e3e7221 */ /* 0x000fc60000000000 */
[----:B------:R-:W-:Y:S01]  /*3d40*/  FMNMX R221, R70, R221, !PT ;  /* 0x000000dd46dd7209 */ /* 0x000fe20007800000 */
[----:B------:R-:W-:-:S03]  /*3d50*/  FMUL R220, R62, 1.4426950216293334961 ;  /* 0x3fb8aa3b3edc7820 */ /* 0x000fc60000400000 */
[----:B------:R-:W-:Y:S01]  /*3d60*/  FMNMX R62, R74, R221, !PT ;  /* 0x000000dd4a3e7209 */ /* 0x000fe20007800000 */
[----:B------:R-:W-:-:S03]  /*3d70*/  FADD R212, R59, -R13 ;  /* 0x8000000d3bd47221 */ /* 0x000fc60000000000 */
[----:B------:R-:W-:Y:S01]  /*3d80*/  FMNMX R221, R73, R62, !PT ;  /* 0x0000003e49dd7209 */ /* 0x000fe20007800000 */
[----:B------:R-:W-:-:S03]  /*3d90*/  IMAD.WIDE R26, R0, 0x2, R172 ;  /* 0x00000002001a7825 */ /* 0x000fc600078e02ac */
[----:B------:R-:W-:Y:S01]  /*3da0*/  FMNMX R221, R78, R221, !PT ;  /* 0x000000dd4edd7209 */ /* 0x000fe20007800000 */
[----:B------:R-:W-:Y:S01]  /*3db0*/  FMUL R222, R212, 1.4426950216293334961 ;  /* 0x3fb8aa3bd4de7820 */ /* 0x000fe20000400000 */
[----:B------:R-:W-:-:S04]  /*3dc0*/  IMAD.WIDE R28, R0, 0x2, R170 ;  /* 0x00000002001c7825 */ /* 0x000fc800078e02aa */
[----:B------:R-:W-:Y:S01]  /*3dd0*/  FADD R66, R66, -R13 ;  /* 0x8000000d42427221 */ /* 0x000fe20000000000 */
[----:B------:R-:W-:Y:S01]  /*3de0*/  FMNMX R212, R80, R221, !PT ;  /* 0x000000dd50d47209 */ /* 0x000fe20007800000 */
[----:B------:R0:W2:Y:S01]  /*3df0*/  LDG.E.U16 R204, desc[UR18][R26.64] ;  /* 0x000000121acc7981 */ /* 0x0000a2000c1e1500 */
[C---:B------:R-:W-:Y:S02]  /*3e00*/  IMAD.WIDE R30, R0.reuse, 0x2, R168 ;  /* 0x00000002001e7825 */ /* 0x040fe400078e02a8 */
[----:B------:R-:W-:Y:S02]  /*3e10*/  FMNMX R221, R83, R212, !PT ;  /* 0x000000d453dd7209 */ /* 0x000fe40007800000 */
[----:B------:R-:W-:Y:S01]  /*3e20*/  IMAD.WIDE R32, R0, 0x2, R166 ;  /* 0x0000000200207825 */ /* 0x000fe200078e02a6 */
[----:B------:R-:W-:-:S03]  /*3e30*/  ISETP.GT.U32.AND.EX P4, PT, R208, RZ, PT, P4 ;  /* 0x000000ffd000720c */ /* 0x000fc60003f84140 */
[----:B------:R-:W-:Y:S01]  /*3e40*/  FMUL R226, R66, 1.4426950216293334961 ;  /* 0x3fb8aa3b42e27820 */ /* 0x000fe20000400000 */
[----:B------:R1:W3:Y:S01]  /*3e50*/  LDG.E.U16 R208, desc[UR18][R28.64] ;  /* 0x000000121cd07981 */ /* 0x0002e2000c1e1500 */
[----:B0-----:R-:W-:Y:S01]  /*3e60*/  IMAD.WIDE R26, R0, 0x2, R164 ;  /* 0x00000002001a7825 */ /* 0x001fe200078e02a4 */
[----:B------:R-:W-:Y:S02]  /*3e70*/  FMNMX R66, R82, R221, !PT ;  /* 0x000000dd52427209 */ /* 0x000fe40007800000 */
[----:B------:R0:W4:Y:S01]  /*3e80*/  LDG.E.U16 R209, desc[UR18][R30.64] ;  /* 0x000000121ed17981 */ /* 0x000122000c1e1500 */
[----:B------:R-:W-:-:S03]  /*3e90*/  FADD R212, R65, -R13 ;  /* 0x8000000d41d47221 */ /* 0x000fc60000000000 */
[----:B------:R-:W5:Y:S01]  /*3ea0*/  LDG.E.U16 R32, desc[UR18][R32.64] ;  /* 0x0000001220207981 */ /* 0x000f62000c1e1500 */
[----:B-1----:R-:W-:Y:S01]  /*3eb0*/  IMAD.WIDE R28, R0, 0x2, R162 ;  /* 0x00000002001c7825 */ /* 0x002fe200078e02a2 */
[----:B------:R-:W-:-:S03]  /*3ec0*/  FMNMX R66, R85, R66, !PT ;  /* 0x0000004255427209 */ /* 0x000fc60007800000 */
[----:B0-----:R-:W-:-:S04]  /*3ed0*/  IMAD.WIDE R30, R0, 0x2, R160 ;  /* 0x00000002001e7825 */ /* 0x001fc800078e02a0 */
[----:B------:R-:W-:Y:S01]  /*3ee0*/  FADD R62, R56, -R13 ;  /* 0x8000000d383e7221 */ /* 0x000fe20000000000 */
[----:B------:R0:W5:Y:S04]  /*3ef0*/  LDG.E.U16 R211, desc[UR18][R28.64] ;  /* 0x000000121cd37981 */ /* 0x000168000c1e1500 */
[----:B------:R1:W3:Y:S01]  /*3f00*/  LDG.E.U16 R33, desc[UR18][R26.64] ;  /* 0x000000121a217981 */ /* 0x0002e2000c1e1500 */
[----:B------:R1:W-:Y:S03]  /*3f10*/  MUFU.EX2 R56, R222 ;  /* 0x000000de00387308 */ /* 0x0003e60000000800 */
[----:B------:R-:W5:Y:S01]  /*3f20*/  LDG.E.U16 R30, desc[UR18][R30.64] ;  /* 0x000000121e1e7981 */ /* 0x000f62000c1e1500 */
[----:B0-----:R-:W-:-:S04]  /*3f30*/  IMAD.WIDE R28, R0, 0x2, R156 ;  /* 0x00000002001c7825 */ /* 0x001fc800078e029c */
[----:B-1----:R-:W-:-:S04]  /*3f40*/  IMAD.WIDE R26, R0, 0x2, R158 ;  /* 0x00000002001a7825 */ /* 0x002fc800078e029e */
[----:B------:R-:W-:Y:S01]  /*3f50*/  FMUL R222, R212, 1.4426950216293334961 ;  /* 0x3fb8aa3bd4de7820 */ /* 0x000fe20000400000 */
[----:B------:R-:W-:Y:S01]  /*3f60*/  FMNMX R212, R87, R66, !PT ;  /* 0x0000004257d47209 */ /* 0x000fe20007800000 */
[----:B------:R0:W5:Y:S04]  /*3f70*/  LDG.E.U16 R218, desc[UR18][R28.64] ;  /* 0x000000121cda7981 */ /* 0x000168000c1e1500 */
[----:B------:R1:W5:Y:S01]  /*3f80*/  LDG.E.U16 R31, desc[UR18][R26.64] ;  /* 0x000000121a1f7981 */ /* 0x000362000c1e1500 */
[----:B------:R1:W-:Y:S03]  /*3f90*/  MUFU.EX2 R57, R220 ;  /* 0x000000dc00397308 */ /* 0x0003e60000000800 */
[----:B------:R-:W1:Y:S01]  /*3fa0*/  SHFL.BFLY PT, R225, R212, 0x2, 0x1f ;  /* 0x0c401f00d4e17f89 */ /* 0x000e6200000e0000 */
[----:B0-----:R-:W-:-:S04]  /*3fb0*/  IMAD.WIDE R28, R0, 0x2, R152 ;  /* 0x00000002001c7825 */ /* 0x001fc800078e0298 */
[C---:B-1----:R-:W-:Y:S02]  /*3fc0*/  IMAD.WIDE R26, R0.reuse, 0x2, R154 ;  /* 0x00000002001a7825 */ /* 0x042fe400078e029a */
[----:B------:R-:W5:Y:S04]  /*3fd0*/  LDG.E.U16 R28, desc[UR18][R28.64] ;  /* 0x000000121c1c7981 */ /* 0x000f68000c1e1500 */
[----:B------:R0:W5:Y:S02]  /*3fe0*/  LDG.E.U16 R220, desc[UR18][R26.64] ;  /* 0x000000121adc7981 */ /* 0x000164000c1e1500 */
[----:B0-----:R-:W-:-:S05]  /*3ff0*/  IMAD.WIDE R26, R0, 0x2, R22 ;  /* 0x00000002001a7825 */ /* 0x001fca00078e0216 */
[----:B------:R0:W5:Y:S02]  /*4000*/  LDG.E.U16 R29, desc[UR18][R26.64] ;  /* 0x000000121a1d7981 */ /* 0x000164000c1e1500 */
[----:B0-----:R-:W-:-:S05]  /*4010*/  IMAD.WIDE R26, R0, 0x2, R20 ;  /* 0x00000002001a7825 */ /* 0x001fca00078e0214 */
[----:B------:R0:W5:Y:S01]  /*4020*/  LDG.E.U16 R221, desc[UR18][R26.64] ;  /* 0x000000121add7981 */ /* 0x000162000c1e1500 */
[----:B------:R1:W-:Y:S01]  /*4030*/  MUFU.EX2 R66, R222 ;  /* 0x000000de00427308 */ /* 0x0003e20000000800 */
[----:B0-----:R-:W-:-:S05]  /*4040*/  IMAD.WIDE R26, R0, 0x2, R18 ;  /* 0x00000002001a7825 */ /* 0x001fca00078e0212 */
[----:B-1----:R0:W5:Y:S01]  /*4050*/  LDG.E.U16 R222, desc[UR18][R26.64] ;  /* 0x000000121ade7981 */ /* 0x002162000c1e1500 */
[----:B------:R-:W-:Y:S01]  /*4060*/  FMNMX R212, R212, R225, !PT ;  /* 0x000000e1d4d47209 */ /* 0x000fe20007800000 */
[----:B0-----:R-:W-:-:S05]  /*4070*/  IMAD.WIDE R26, R0, 0x2, R16 ;  /* 0x00000002001a7825 */ /* 0x001fca00078e0210 */
[----:B------:R0:W5:Y:S02]  /*4080*/  LDG.E.U16 R225, desc[UR18][R26.64] ;  /* 0x000000121ae17981 */ /* 0x000164000c1e1500 */
[----:B0-----:R-:W-:-:S06]  /*4090*/  IMAD.WIDE R26, R0, 0x2, R14 ;  /* 0x00000002001a7825 */ /* 0x001fcc00078e020e */
[----:B------:R0:W5:Y:S01]  /*40a0*/  LDG.E.U16 R26, desc[UR18][R26.64] ;  /* 0x000000121a1a7981 */ /* 0x000162000c1e1500 */
[--C-:B------:R-:W-:Y:S01]  /*40b0*/  FADD R69, R69, -R13.reuse ;  /* 0x8000000d45457221 */ /* 0x100fe20000000000 */
[--C-:B------:R-:W-:Y:S01]  /*40c0*/  FADD R81, R81, -R13.reuse ;  /* 0x8000000d51517221 */ /* 0x100fe20000000000 */
[----:B------:R-:W-:Y:S01]  /*40d0*/  MUFU.EX2 R65, R226 ;  /* 0x000000e200417308 */ /* 0x000fe20000000800 */
[----:B------:R-:W-:Y:S01]  /*40e0*/  ISETP.GT.U32.AND.EX P5, PT, R223, RZ, PT, P5 ;  /* 0x000000ffdf00720c */ /* 0x000fe20003fa4150 */
[----:B------:R-:W-:Y:S01]  /*40f0*/  FMUL R227, R69, 1.4426950216293334961 ;  /* 0x3fb8aa3b45e37820 */ /* 0x000fe20000400000 */
[--C-:B------:R-:W-:Y:S01]  /*4100*/  FADD R69, R67, -R13.reuse ;  /* 0x8000000d43457221 */ /* 0x100fe20000000000 */
[----:B------:R-:W-:Y:S01]  /*4110*/  ISETP.GT.U32.AND.EX P0, PT, R224, RZ, PT, P0 ;  /* 0x000000ffe000720c */ /* 0x000fe20003f04100 */
[----:B------:R-:W-:Y:S01]  /*4120*/  FMUL R43, R43, UR17 ;  /* 0x000000112b2b7c20 */ /* 0x000fe20008400000 */
[----:B------:R-:W-:Y:S01]  /*4130*/  ISETP.GT.U32.AND.EX P2, PT, R206, RZ, PT, P2 ;  /* 0x000000ffce00720c */ /* 0x000fe20003f44120 */
[----:B------:R-:W-:Y:S01]  /*4140*/  FMUL R47, R47, UR17 ;  /* 0x000000112f2f7c20 */ /* 0x000fe20008400000 */
[----:B------:R1:W-:Y:S01]  /*4150*/  MUFU.EX2 R67, R227 ;  /* 0x000000e300437308 */ /* 0x0003e20000000800 */
[----:B------:R-:W-:Y:S01]  /*4160*/  ISETP.GT.U32.AND.EX P3, PT, R213, RZ, PT, P3 ;  /* 0x000000ffd500720c */ /* 0x000fe20003f64130 */
[----:B------:R-:W-:Y:S01]  /*4170*/  FMUL R50, R50, UR17 ;  /* 0x0000001132327c20 */ /* 0x000fe20008400000 */
[----:B------:R-:W-:Y:S01]  /*4180*/  ISETP.GT.U32.AND.EX P6, PT, R58, RZ, PT, P6 ;  /* 0x000000ff3a00720c */ /* 0x000fe20003fc4160 */
[----:B------:R-:W-:Y:S01]  /*4190*/  FMUL R51, R51, UR17 ;  /* 0x0000001133337c20 */ /* 0x000fe20008400000 */
[----:B------:R-:W-:Y:S01]  /*41a0*/  FMUL R54, R54, UR17 ;  /* 0x0000001136367c20 */ /* 0x000fe20008400000 */
[----:B------:R-:W-:Y:S01]  /*41b0*/  ISETP.GT.U32.AND.EX P1, PT, R232, RZ, PT, P1 ;  /* 0x000000ffe800720c */ /* 0x000fe20003f24110 */
[----:B------:R-:W-:Y:S06]  /*41c0*/  BAR.SYNC.DEFER_BLOCKING 0x0 ;  /* 0x0000000000007b1d */ /* 0x000fec0000010000 */
[----:B-1----:R-:W1:Y:S01]  /*41d0*/  SHFL.BFLY PT, R227, R212, 0x1, 0x1f ;  /* 0x0c201f00d4e37f89 */ /* 0x002e6200000e0000 */
[----:B------:R-:W-:Y:S01]  /*41e0*/  FMUL R226, R81, 1.4426950216293334961 ;  /* 0x3fb8aa3b51e27820 */ /* 0x000fe20000400000 */
[----:B------:R-:W-:-:S03]  /*41f0*/  FADD R81, R79, -R13 ;  /* 0x8000000d4f517221 */ /* 0x000fc60000000000 */
[----:B------:R0:W-:Y:S01]  /*4200*/  MUFU.EX2 R79, R226 ;  /* 0x000000e2004f7308 */ /* 0x0001e20000000800 */
[----:B-1----:R-:W-:Y:S02]  /*4210*/  FMNMX R231, R212, R227, !PT ;  /* 0x000000e3d4e77209 */ /* 0x002fe40007800000 */
[----:B------:R-:W-:-:S04]  /*4220*/  FMNMX R227, R24, R25, !PT ;  /* 0x0000001918e37209 */ /* 0x000fc80007800000 */
[----:B------:R-:W-:-:S04]  /*4230*/  FMNMX R212, R214, R227, !PT ;  /* 0x000000e3d6d47209 */ /* 0x000fc80007800000 */
[----:B------:R-:W-:-:S04]  /*4240*/  FMNMX R212, R219, R212, !PT ;  /* 0x000000d4dbd47209 */ /* 0x000fc80007800000 */
[----:B0-----:R-:W-:Y:S01]  /*4250*/  FMNMX R27, R215, R212, !PT ;  /* 0x000000d4d71b7209 */ /* 0x001fe20007800000 */
[----:B------:R-:W-:Y:S01]  /*4260*/  FADD R226, -R13, R7 ;  /* 0x000000070de27221 */ /* 0x000fe20000000100 */
[----:B------:R-:W-:Y:S02]  /*4270*/  FMNMX R7, R231, R12, !PT ;  /* 0x0000000ce7077209 */ /* 0x000fe40007800000 */
[----:B------:R-:W-:Y:S01]  /*4280*/  FMNMX R27, R216, R27, !PT ;  /* 0x0000001bd81b7209 */ /* 0x000fe20007800000 */
[----:B------:R-:W-:-:S03]  /*4290*/  FMUL R230, R226, 1.4426950216293334961 ;  /* 0x3fb8aa3be2e67820 */ /* 0x000fc60000400000 */
[----:B------:R-:W-:Y:S01]  /*42a0*/  FMNMX R27, R36, R27, !PT ;  /* 0x0000001b241b7209 */ /* 0x000fe20007800000 */
[----:B------:R-:W-:-:S03]  /*42b0*/  FADD R226, R60, -R7 ;  /* 0x800000073ce27221 */ /* 0x000fc60000000000 */
[----:B------:R-:W-:Y:S01]  /*42c0*/  FMNMX R27, R38, R27, !PT ;  /* 0x0000001b261b7209 */ /* 0x000fe20007800000 */
[----:B------:R-:W-:-:S03]  /*42d0*/  FMUL R228, R226, 1.4426950216293334961 ;  /* 0x3fb8aa3be2e47820 */ /* 0x000fc60000400000 */
        /* <DEDUP_REMOVED lines=8> */
[--C-:B------:R-:W-:Y:S01]  /*4360*/  FADD R226, R72, -R7.reuse ;  /* 0x8000000748e27221 */ /* 0x100fe20000000000 */
[----:B------:R-:W-:-:S03]  /*4370*/  FADD R227, R61, -R7 ;  /* 0x800000073de37221 */ /* 0x000fc60000000000 */
[----:B------:R-:W-:Y:S02]  /*4380*/  FMUL R233, R226, 1.4426950216293334961 ;  /* 0x3fb8aa3be2e97820 */ /* 0x000fe40000400000 */
[----:B------:R-:W0:Y:S01]  /*4390*/  SHFL.BFLY PT, R226, R27, 0x2, 0x1f ;  /* 0x0c401f001be27f89 */ /* 0x000e2200000e0000 */
[----:B------:R1:W5:Y:S02]  /*43a0*/  MUFU.EX2 R212, R230 ;  /* 0x000000e600d47308 */ /* 0x0003640000000800 */
[----:B-1----:R-:W-:Y:S01]  /*43b0*/  FMUL R230, R227, 1.4426950216293334961 ;  /* 0x3fb8aa3be3e67820 */ /* 0x002fe20000400000 */
[----:B------:R-:W-:-:S04]  /*43c0*/  FADD R227, R63, -R7 ;  /* 0x800000073fe37221 */ /* 0x000fc80000000000 */
[----:B------:R-:W-:Y:S01]  /*43d0*/  FMUL R231, R227, 1.4426950216293334961 ;  /* 0x3fb8aa3be3e77820 */ /* 0x000fe20000400000 */
[--C-:B------:R-:W-:Y:S01]  /*43e0*/  FADD R227, R64, -R7.reuse ;  /* 0x8000000740e37221 */ /* 0x100fe20000000000 */
[----:B------:R1:W-:Y:S01]  /*43f0*/  MUFU.EX2 R61, R228 ;  /* 0x000000e4003d7308 */ /* 0x0003e20000000800 */
[--C-:B------:R-:W-:Y:S02]  /*4400*/  FADD R223, R74, -R7.reuse ;  /* 0x800000074adf7221 */ /* 0x100fe40000000000 */
[----:B-1----:R-:W-:Y:S01]  /*4410*/  FMUL R228, R227, 1.4426950216293334961 ;  /* 0x3fb8aa3be3e47820 */ /* 0x002fe20000400000 */
[----:B------:R-:W-:-:S04]  /*4420*/  FADD R227, R68, -R7 ;  /* 0x8000000744e37221 */ /* 0x000fc80000000000 */
[----:B------:R1:W-:Y:S01]  /*4430*/  MUFU.EX2 R63, R230 ;  /* 0x000000e6003f7308 */ /* 0x0003e20000000800 */
[----:B------:R-:W-:Y:S01]  /*4440*/  FMUL R224, R223, 1.4426950216293334961 ;  /* 0x3fb8aa3bdfe07820 */ /* 0x000fe20000400000 */
[--C-:B------:R-:W-:Y:S01]  /*4450*/  FADD R223, R73, -R7.reuse ;  /* 0x8000000749df7221 */ /* 0x100fe20000000000 */
[----:B0-----:R-:W-:Y:S01]  /*4460*/  FMNMX R226, R27, R226, !PT ;  /* 0x000000e21be27209 */ /* 0x001fe20007800000 */
[----:B-1----:R-:W-:Y:S01]  /*4470*/  FMUL R230, R227, 1.4426950216293334961 ;  /* 0x3fb8aa3be3e67820 */ /* 0x002fe20000400000 */
[--C-:B------:R-:W-:Y:S01]  /*4480*/  FADD R227, R70, -R7.reuse ;  /* 0x8000000746e37221 */ /* 0x100fe20000000000 */
[----:B------:R-:W-:-:S03]  /*4490*/  FADD R27, R80, -R7 ;  /* 0x80000007501b7221 */ /* 0x000fc60000000000 */
[----:B------:R-:W-:Y:S01]  /*44a0*/  FMUL R227, R227, 1.4426950216293334961 ;  /* 0x3fb8aa3be3e37820 */ /* 0x000fe20000400000 */
[----:B------:R-:W-:Y:S01]  /*44b0*/  FADD R206, R78, -R7 ;  /* 0x800000074ece7221 */ /* 0x000fe20000000000 */
[----:B------:R0:W-:Y:S08]  /*44c0*/  MUFU.EX2 R68, R228 ;  /* 0x000000e400447308 */ /* 0x0001f00000000800 */
[----:B------:R1:W-:Y:S01]  /*44d0*/  MUFU.EX2 R74, R227 ;  /* 0x000000e3004a7308 */ /* 0x0003e20000000800 */
[----:B0-----:R-:W-:-:S02]  /*44e0*/  FMUL R228, R223, 1.4426950216293334961 ;  /* 0x3fb8aa3bdfe47820 */ /* 0x001fc40000400000 */
[----:B------:R-:W0:Y:S05]  /*44f0*/  SHFL.BFLY PT, R223, R226, 0x1, 0x1f ;  /* 0x0c201f00e2df7f89 */ /* 0x000e2a00000e0000 */
[----:B------:R2:W-:Y:S01]  /*4500*/  MUFU.EX2 R72, R230 ;  /* 0x000000e600487308 */ /* 0x0005e20000000800 */
[----:B-1----:R-:W-:Y:S01]  /*4510*/  FMUL R227, R27, 1.4426950216293334961 ;  /* 0x3fb8aa3b1be37820 */ /* 0x002fe20000400000 */
[----:B------:R-:W-:-:S04]  /*4520*/  FADD R27, R83, -R7 ;  /* 0x80000007531b7221 */ /* 0x000fc80000000000 */
[----:B------:R-:W-:Y:S01]  /*4530*/  FMUL R213, R27, 1.4426950216293334961 ;  /* 0x3fb8aa3b1bd57820 */ /* 0x000fe20000400000 */
[----:B--2---:R-:W-:Y:S01]  /*4540*/  FMUL R230, R206, 1.4426950216293334961 ;  /* 0x3fb8aa3bcee67820 */ /* 0x004fe20000400000 */
[----:B------:R-:W-:Y:S01]  /*4550*/  FMNMX R206, R207, R210, !PT ;  /* 0x000000d2cfce7209 */ /* 0x000fe20007800000 */
[----:B------:R-:W-:-:S03]  /*4560*/  FADD R27, R82, -R7 ;  /* 0x80000007521b7221 */ /* 0x000fc60000000000 */
[----:B------:R-:W-:Y:S01]  /*4570*/  FMNMX R206, R217, R206, !PT ;  /* 0x000000ced9ce7209 */ /* 0x000fe20007800000 */
[----:B------:R-:W-:-:S03]  /*4580*/  FMUL R58, R27, 1.4426950216293334961 ;  /* 0x3fb8aa3b1b3a7820 */ /* 0x000fc60000400000 */
[----:B------:R-:W-:-:S04]  /*4590*/  FMNMX R27, R229, R206, !PT ;  /* 0x000000cee51b7209 */ /* 0x000fc80007800000 */
[----:B------:R-:W-:-:S04]  /*45a0*/  FMNMX R206, R34, R27, !PT ;  /* 0x0000001b22ce7209 */ /* 0x000fc80007800000 */
[----:B------:R-:W-:Y:S01]  /*45b0*/  FMNMX R206, R35, R206, !PT ;  /* 0x000000ce23ce7209 */ /* 0x000fe20007800000 */
[----:B------:R1:W-:Y:S01]  /*45c0*/  MUFU.EX2 R82, R213 ;  /* 0x000000d500527308 */ /* 0x0003e20000000800 */
[----:B0-----:R-:W-:Y:S02]  /*45d0*/  FMNMX R223, R226, R223, !PT ;  /* 0x000000dfe2df7209 */ /* 0x001fe40007800000 */
[----:B------:R-:W-:Y:S01]  /*45e0*/  FMNMX R206, R37, R206, !PT ;  /* 0x000000ce25ce7209 */ /* 0x000fe20007800000 */
[----:B------:R-:W-:-:S04]  /*45f0*/  FMUL R27, R46, UR17 ;  /* 0x000000112e1b7c20 */ /* 0x000fc80008400000 */
[----:B------:R0:W-:Y:S01]  /*4600*/  MUFU.EX2 R73, R224 ;  /* 0x000000e000497308 */ /* 0x0001e20000000800 */
[----:B-1----:R-:W-:Y:S02]  /*4610*/  FMNMX R213, R39, R206, !PT ;  /* 0x000000ce27d57209 */ /* 0x002fe40007800000 */
[----:B------:R-:W-:Y:S02]  /*4620*/  FSEL R46, R43, -INF , !P4 ;  /* 0xff8000002b2e7808 */ /* 0x000fe40006000000 */
[----:B------:R-:W-:Y:S01]  /*4630*/  FMNMX R213, R42, R213, !PT ;  /* 0x000000d52ad57209 */ /* 0x000fe20007800000 */
[----:B0-----:R-:W-:Y:S01]  /*4640*/  FADD R224, -R7, R12 ;  /* 0x0000000c07e07221 */ /* 0x001fe20000000100 */
[----:B------:R-:W-:Y:S02]  /*4650*/  FMNMX R12, R223, R6, !PT ;  /* 0x00000006df0c7209 */ /* 0x000fe40007800000 */
[----:B------:R-:W-:-:S03]  /*4660*/  FSEL R27, R27, -INF , !P5 ;  /* 0xff8000001b1b7808 */ /* 0x000fc60006800000 */
[--C-:B------:R-:W-:Y:S01]  /*4670*/  FADD R43, R24, -R12.reuse ;  /* 0x8000000c182b7221 */ /* 0x100fe20000000000 */
[----:B------:R-:W-:Y:S01]  /*4680*/  FMNMX R24, R46, R213, !PT ;  /* 0x000000d52e187209 */ /* 0x000fe20007800000 */
[----:B------:R-:W-:Y:S01]  /*4690*/  FMUL R206, R224, 1.4426950216293334961 ;  /* 0x3fb8aa3be0ce7820 */ /* 0x000fe20000400000 */
[----:B------:R-:W-:Y:S02]  /*46a0*/  FSEL R47, R47, -INF , !P0 ;  /* 0xff8000002f2f7808 */ /* 0x000fe40004000000 */
[----:B------:R-:W-:Y:S01]  /*46b0*/  FMNMX R224, R27, R24, !PT ;  /* 0x000000181be07209 */ /* 0x000fe20007800000 */
[----:B------:R-:W-:Y:S01]  /*46c0*/  FADD R223, R25, -R12 ;  /* 0x8000000c19df7221 */ /* 0x000fe20000000000 */
[----:B------:R-:W-:Y:S02]  /*46d0*/  FSEL R24, R50, -INF , !P2 ;  /* 0xff80000032187808 */ /* 0x000fe40005000000 */
[----:B------:R-:W-:Y:S02]  /*46e0*/  FMNMX R25, R47, R224, !PT ;  /* 0x000000e02f197209 */ /* 0x000fe40007800000 */
[----:B------:R-:W-:-:S02]  /*46f0*/  FSEL R50, R51, -INF , !P3 ;  /* 0xff80000033327808 */ /* 0x000fc40005800000 */
[----:B------:R-:W-:Y:S01]  /*4700*/  FMNMX R51, R24, R25, !PT ;  /* 0x0000001918337209 */ /* 0x000fe20007800000 */
[----:B------:R-:W-:Y:S01]  /*4710*/  FMUL R213, R43, 1.4426950216293334961 ;  /* 0x3fb8aa3b2bd57820 */ /* 0x000fe20000400000 */
[----:B------:R-:W-:Y:S01]  /*4720*/  FMUL R43, R55, UR17 ;  /* 0x00000011372b7c20 */ /* 0x000fe20008400000 */
[----:B------:R-:W-:Y:S02]  /*4730*/  FSEL R25, R54, -INF , !P1 ;  /* 0xff80000036197808 */ /* 0x000fe40004800000 */
[----:B------:R-:W-:Y:S02]  /*4740*/  FMNMX R54, R50, R51, !PT ;  /* 0x0000003332367209 */ /* 0x000fe40007800000 */
[----:B------:R-:W-:Y:S02]  /*4750*/  FSEL R43, R43, -INF , !P6 ;  /* 0xff8000002b2b7808 */ /* 0x000fe40007000000 */
[----:B------:R-:W-:Y:S01]  /*4760*/  FMNMX R54, R25, R54, !PT ;  /* 0x0000003619367209 */ /* 0x000fe20007800000 */
[----:B------:R-:W-:-:S03]  /*4770*/  FADD R51, R219, -R12 ;  /* 0x8000000cdb337221 */ /* 0x000fc60000000000 */
[----:B------:R-:W-:Y:S01]  /*4780*/  FMNMX R54, R43, R54, !PT ;  /* 0x000000362b367209 */ /* 0x000fe20007800000 */
[----:B------:R-:W-:-:S04]  /*4790*/  FMUL R226, R51, 1.4426950216293334961 ;  /* 0x3fb8aa3b33e27820 */ /* 0x000fc80000400000 */
[----:B------:R-:W0:Y:S01]  /*47a0*/  SHFL.BFLY PT, R51, R54, 0x2, 0x1f ;  /* 0x0c401f0036337f89 */ /* 0x000e2200000e0000 */
[--C-:B------:R-:W-:Y:S01]  /*47b0*/  FADD R55, R214, -R12.reuse ;  /* 0x8000000cd6377221 */ /* 0x100fe20000000000 */
[----:B------:R-:W-:-:S03]  /*47c0*/  FADD R36, R36, -R12 ;  /* 0x8000000c24247221 */ /* 0x000fc60000000000 */
[----:B------:R-:W-:Y:S01]  /*47d0*/  FMUL R224, R55, 1.4426950216293334961 ;  /* 0x3fb8aa3b37e07820 */ /* 0x000fe20000400000 */
[----:B------:R-:W-:-:S03]  /*47e0*/  FMUL R36, R36, 1.4426950216293334961 ;  /* 0x3fb8aa3b24247820 */ /* 0x000fc60000400000 */
[----:B------:R-:W-:Y:S08]  /*47f0*/  MUFU.EX2 R219, R224 ;  /* 0x000000e000db7308 */ /* 0x000ff00000000800 */
[----:B------:R1:W-:Y:S01]  /*4800*/  MUFU.EX2 R224, R36 ;  /* 0x0000002400e07308 */ /* 0x0003e20000000800 */
[----:B0-----:R-:W-:-:S05]  /*4810*/  FMNMX R51, R54, R51, !PT ;  /* 0x0000003336337209 */ /* 0x001fca0007800000 */
[----:B-1----:R-:W0:Y:S01]  /*4820*/  SHFL.BFLY PT, R36, R51, 0x1, 0x1f ;  /* 0x0c201f0033247f89 */ /* 0x002e2200000e0000 */
[----:B------:R-:W-:Y:S01]  /*4830*/  FADD R234, R234, -R13 ;  /* 0x8000000deaea7221 */ /* 0x000fe20000000000 */
[----:B------:R-:W-:-:S03]  /*4840*/  FADD R44, R44, -R12 ;  /* 0x8000000c2c2c7221 */ /* 0x000fc60000000000 */
[----:B------:R-:W-:Y:S01]  /*4850*/  FMUL R234, R234, 1.4426950216293334961 ;  /* 0x3fb8aa3beaea7820 */ /* 0x000fe20000400000 */
[----:B------:R-:W-:Y:S01]  /*4860*/  FMUL R44, R44, 1.4426950216293334961 ;  /* 0x3fb8aa3b2c2c7820 */ /* 0x000fe20000400000 */
[----:B------:R-:W-:Y:S01]  /*4870*/  STS.U16 [R5+UR16+0x8000], R204 ;  /* 0x008000cc05007988 */ /* 0x000fe20008000410 */
[----:B------:R-:W-:Y:S01]  /*4880*/  FADD R38, R38, -R12 ;  /* 0x8000000c26267221 */ /* 0x000fe20000000000 */
[----:B------:R1:W-:Y:S02]  /*4890*/  MUFU.EX2 R59, R234 ;  /* 0x000000ea003b7308 */ /* 0x0003e40000000800 */
[----:B----4-:R-:W-:Y:S04]  /*48a0*/  STS.U16 [R5+UR16+0x8400], R209 ;  /* 0x008400d105007988 */ /* 0x010fe80008000410 */
[----:B---3--:R-:W-:Y:S04]  /*48b0*/  STS.U16 [R5+UR16+0x8800], R33 ;  /* 0x0088002105007988 */ /* 0x008fe80008000410 */
[----:B-----5:R-:W-:Y:S01]  /*48c0*/  STS.U16 [R5+UR16+0x8c00], R30 ;  /* 0x008c001e05007988 */ /* 0x020fe20008000410 */
[----:B0-----:R-:W-:-:S03]  /*48d0*/  FMNMX R51, R51, R36, !PT ;  /* 0x0000002433337209 */ /* 0x001fc60007800000 */
[----:B------:R-:W-:Y:S01]  /*48e0*/  STS.U16 [R5+UR16+0x9000], R218 ;  /* 0x009000da05007988 */ /* 0x000fe20008000410 */
[----:B------:R-:W-:Y:S01]  /*48f0*/  FADD R36, -R12, R6 ;  /* 0x000000060c247221 */ /* 0x000fe20000000100 */
[----:B-1----:R-:W-:Y:S02]  /*4900*/  FMNMX R234, R51, R2, !PT ;  /* 0x0000000233ea7209 */ /* 0x002fe40007800000 */
[----:B------:R-:W-:Y:S01]  /*4910*/  STS.U16 [R5+UR16+0x9400], R28 ;  /* 0x0094001c05007988 */ /* 0x000fe20008000410 */
[----:B------:R-:W-:Y:S03]  /*4920*/  MUFU.EX2 R80, R230 ;  /* 0x000000e600507308 */ /* 0x000fe60000000800 */
[----:B------:R-:W-:Y:S04]  /*4930*/  STS.U16 [R5+UR16+0x9800], R221 ;  /* 0x009800dd05007988 */ /* 0x000fe80008000410 */
[----:B------:R-:W-:Y:S01]  /*4940*/  STS.U16 [R5+UR16+0x9c00], R225 ;  /* 0x009c00e105007988 */ /* 0x000fe20008000410 */
[----:B------:R-:W-:-:S03]  /*4950*/  FADD R55, R215, -R12 ;  /* 0x8000000cd7377221 */ /* 0x000fc60000000000 */
[----:B------:R0:W-:Y:S01]  /*4960*/  STS.U16 [R248+UR16+0x8200], R208 ;  /* 0x008200d0f8007988 */ /* 0x0001e20008000410 */
[----:B------:R1:W-:Y:S03]  /*4970*/  MUFU.EX2 R230, R44 ;  /* 0x0000002c00e67308 */ /* 0x0003e60000000800 */
[----:B------:R-:W-:Y:S04]  /*4980*/  STS.U16 [R248+UR16+0x8600], R32 ;  /* 0x00860020f8007988 */ /* 0x000fe80008000410 */
[----:B------:R-:W-:Y:S04]  /*4990*/  STS.U16 [R248+UR16+0x8a00], R211 ;  /* 0x008a00d3f8007988 */ /* 0x000fe80008000410 */
[----:B------:R-:W-:Y:S04]  /*49a0*/  STS.U16 [R248+UR16+0x8e00], R31 ;  /* 0x008e001ff8007988 */ /* 0x000fe80008000410 */
[----:B------:R-:W-:Y:S04]  /*49b0*/  STS.U16 [R248+UR16+0x9200], R220 ;  /* 0x009200dcf8007988 */ /* 0x000fe80008000410 */
[----:B------:R-:W-:Y:S04]  /*49c0*/  STS.U16 [R248+UR16+0x9600], R29 ;  /* 0x0096001df8007988 */ /* 0x000fe80008000410 */
[----:B------:R-:W-:Y:S04]  /*49d0*/  STS.U16 [R248+UR16+0x9a00], R222 ;  /* 0x009a00def8007988 */ /* 0x000fe80008000410 */
[----:B------:R2:W-:Y:S01]  /*49e0*/  STS.U16 [R248+UR16+0x9e00], R26 ;  /* 0x009e001af8007988 */ /* 0x0005e20008000410 */
[----:B------:R-:W-:Y:S01]  /*49f0*/  FMUL R38, R38, 1.4426950216293334961 ;  /* 0x3fb8aa3b26267820 */ /* 0x000fe20000400000 */
[----:B------:R3:W-:Y:S06]  /*4a00*/  MEMBAR.ALL.CTA ;  /* 0x0000000000007992 */ /* 0x0007ec0000008000 */
[----:B---3--:R-:W3:Y:S01]  /*4a10*/  FENCE.VIEW.ASYNC.S ;  /* 0x00000000000073c6 */ /* 0x008ee20000000000 */
[----:B-1----:R-:W-:Y:S01]  /*4a20*/  FMUL R44, R36, 1.4426950216293334961 ;  /* 0x3fb8aa3b242c7820 */ /* 0x002fe20000400000 */
[----:B------:R-:W-:Y:S01]  /*4a30*/  FADD R40, R40, -R12 ;  /* 0x8000000c28287221 */ /* 0x000fe20000000000 */
[--C-:B------:R-:W-:Y:S01]  /*4a40*/  FADD R36, R207, -R234.reuse ;  /* 0x800000eacf247221 */ /* 0x100fe20000000000 */
[----:B------:R1:W-:Y:S01]  /*4a50*/  MUFU.EX2 R83, R227 ;  /* 0x000000e300537308 */ /* 0x0003e20000000800 */
[----:B------:R-:W-:Y:S01]  /*4a60*/  FADD R24, R24, -R234 ;  /* 0x800000ea18187221 */ /* 0x000fe20000000000 */
[----:B------:R-:W-:Y:S01]  /*4a70*/  FMUL R40, R40, 1.4426950216293334961 ;  /* 0x3fb8aa3b28287820 */ /* 0x000fe20000400000 */
[----:B------:R-:W-:-:S05]  /*4a80*/  FADD R41, R41, -R12 ;  /* 0x8000000c29297221 */ /* 0x000fca0000000000 */
[----:B------:R-:W-:Y:S01]  /*4a90*/  MUFU.EX2 R215, R226 ;  /* 0x000000e200d77308 */ /* 0x000fe20000000800 */
[----:B-1----:R-:W-:Y:S01]  /*4aa0*/  FMUL R227, R55, 1.4426950216293334961 ;  /* 0x3fb8aa3b37e37820 */ /* 0x002fe20000400000 */
[----:B------:R-:W-:Y:S01]  /*4ab0*/  FADD R55, R216, -R12 ;  /* 0x8000000cd8377221 */ /* 0x000fe20000000000 */
[----:B------:R-:W-:-:S05]  /*4ac0*/  FMUL R24, R24, 1.4426950216293334961 ;  /* 0x3fb8aa3b18187820 */ /* 0x000fca0000400000 */
[----:B------:R1:W-:Y:S01]  /*4ad0*/  MUFU.EX2 R226, R38 ;  /* 0x0000002600e27308 */ /* 0x0003e20000000800 */
[----:B------:R-:W-:Y:S01]  /*4ae0*/  FMUL R41, R41, 1.4426950216293334961 ;  /* 0x3fb8aa3b29297820 */ /* 0x000fe20000400000 */
[----:B-1----:R-:W-:Y:S01]  /*4af0*/  FMUL R38, R36, 1.4426950216293334961 ;  /* 0x3fb8aa3b24267820 */ /* 0x002fe20000400000 */
[----:B------:R-:W-:-:S05]  /*4b00*/  FADD R36, R210, -R234 ;  /* 0x800000ead2247221 */ /* 0x000fca0000000000 */
[----:B------:R-:W-:Y:S01]  /*4b10*/  MUFU.EX2 R216, R227 ;  /* 0x000000e300d87308 */ /* 0x000fe20000000800 */
[--C-:B------:R-:W-:Y:S01]  /*4b20*/  FADD R71, R71, -R13.reuse ;  /* 0x8000000d47477221 */ /* 0x100fe20000000000 */
[--C-:B------:R-:W-:Y:S01]  /*4b30*/  FADD R75, R75, -R13.reuse ;  /* 0x8000000d4b4b7221 */ /* 0x100fe20000000000 */
[----:B------:R-:W-:-:S05]  /*4b40*/  FADD R76, R76, -R13 ;  /* 0x8000000d4c4c7221 */ /* 0x000fca0000000000 */
[----:B------:R1:W-:Y:S01]  /*4b50*/  MUFU.EX2 R227, R40 ;  /* 0x0000002800e37308 */ /* 0x0003e20000000800 */
[--C-:B------:R-:W-:Y:S01]  /*4b60*/  FADD R77, R77, -R13.reuse ;  /* 0x8000000d4d4d7221 */ /* 0x100fe20000000000 */
[--C-:B------:R-:W-:Y:S01]  /*4b70*/  FADD R84, R84, -R13.reuse ;  /* 0x8000000d54547221 */ /* 0x100fe20000000000 */
[----:B------:R-:W-:Y:S01]  /*4b80*/  FADD R86, R86, -R13 ;  /* 0x8000000d56567221 */ /* 0x000fe20000000000 */
[--C-:B------:R-:W-:Y:S01]  /*4b90*/  FADD R235, R235, -R7.reuse ;  /* 0x80000007ebeb7221 */ /* 0x100fe20000000000 */
[--C-:B------:R-:W-:Y:S01]  /*4ba0*/  FADD R85, R85, -R7.reuse ;  /* 0x8000000755557221 */ /* 0x100fe20000000000 */
[----:B-1----:R-:W-:Y:S01]  /*4bb0*/  FMUL R40, R36, 1.4426950216293334961 ;  /* 0x3fb8aa3b24287820 */ /* 0x002fe20000400000 */
[----:B------:R-:W-:Y:S01]  /*4bc0*/  FADD R36, R217, -R234 ;  /* 0x800000ead9247221 */ /* 0x000fe20000000000 */
[----:B------:R-:W-:Y:S01]  /*4bd0*/  MUFU.EX2 R78, R228 ;  /* 0x000000e4004e7308 */ /* 0x000fe20000000800 */
[----:B------:R-:W-:Y:S01]  /*4be0*/  FADD R87, R87, -R7 ;  /* 0x8000000757577221 */ /* 0x000fe20000000000 */
[--C-:B------:R-:W-:Y:S01]  /*4bf0*/  FADD R48, R48, -R12.reuse ;  /* 0x8000000c30307221 */ /* 0x100fe20000000000 */
[--C-:B------:R-:W-:Y:S01]  /*4c00*/  FADD R45, R45, -R12.reuse ;  /* 0x8000000c2d2d7221 */ /* 0x100fe20000000000 */
[--C-:B------:R-:W-:Y:S01]  /*4c10*/  FADD R49, R49, -R12.reuse ;  /* 0x8000000c31317221 */ /* 0x100fe20000000000 */
[----:B------:R-:W-:-:S03]  /*4c20*/  FADD R52, R52, -R12 ;  /* 0x8000000c34347221 */ /* 0x000fc60000000000 */
[----:B------:R1:W-:Y:S01]  /*4c30*/  MUFU.EX2 R241, R24 ;  /* 0x0000001800f17308 */ /* 0x0003e20000000800 */
[----:B------:R-:W-:Y:S01]  /*4c40*/  FADD R53, R53, -R12 ;  /* 0x8000000c35357221 */ /* 0x000fe20000000000 */
[--C-:B------:R-:W-:Y:S01]  /*4c50*/  FADD R34, R34, -R234.reuse ;  /* 0x800000ea22227221 */ /* 0x100fe20000000000 */
[--C-:B------:R-:W-:Y:S01]  /*4c60*/  FADD R35, R35, -R234.reuse ;  /* 0x800000ea23237221 */ /* 0x100fe20000000000 */
[--C-:B------:R-:W-:Y:S01]  /*4c70*/  FADD R37, R37, -R234.reuse ;  /* 0x800000ea25257221 */ /* 0x100fe20000000000 */
[--C-:B------:R-:W-:Y:S01]  /*4c80*/  FADD R39, R39, -R234.reuse ;  /* 0x800000ea27277221 */ /* 0x100fe20000000000 */
[----:B------:R-:W-:Y:S02]  /*4c90*/  FADD R42, R42, -R234 ;  /* 0x800000ea2a2a7221 */ /* 0x000fe40000000000 */
[----:B------:R4:W-:Y:S01]  /*4ca0*/  MUFU.EX2 R228, R41 ;  /* 0x0000002900e47308 */ /* 0x0009e20000000800 */
[----:B-1----:R-:W-:Y:S01]  /*4cb0*/  FADD R24, -R234, R2 ;  /* 0x00000002ea187221 */ /* 0x002fe20000000100 */
[--C-:B------:R-:W-:Y:S01]  /*4cc0*/  FADD R46, R46, -R234.reuse ;  /* 0x800000ea2e2e7221 */ /* 0x100fe20000000000 */
[--C-:B------:R-:W-:Y:S01]  /*4cd0*/  FADD R27, R27, -R234.reuse ;  /* 0x800000ea1b1b7221 */ /* 0x100fe20000000000 */
[--C-:B------:R-:W-:Y:S01]  /*4ce0*/  FADD R47, R47, -R234.reuse ;  /* 0x800000ea2f2f7221 */ /* 0x100fe20000000000 */
[--C-:B------:R-:W-:Y:S01]  /*4cf0*/  FADD R50, R50, -R234.reuse ;  /* 0x800000ea32327221 */ /* 0x100fe20000000000 */
[--C-:B------:R-:W-:Y:S01]  /*4d00*/  FADD R25, R25, -R234.reuse ;  /* 0x800000ea19197221 */ /* 0x100fe20000000000 */
[--C-:B------:R-:W-:Y:S01]  /*4d10*/  FADD R43, R43, -R234.reuse ;  /* 0x800000ea2b2b7221 */ /* 0x100fe20000000000 */
[----:B----4-:R-:W-:Y:S01]  /*4d20*/  FMUL R41, R36, 1.4426950216293334961 ;  /* 0x3fb8aa3b24297820 */ /* 0x010fe20000400000 */
[----:B------:R-:W-:Y:S01]  /*4d30*/  FADD R36, R229, -R234 ;  /* 0x800000eae5247221 */ /* 0x000fe20000000000 */
[----:B------:R-:W-:Y:S01]  /*4d40*/  FMUL R62, R62, 1.4426950216293334961 ;  /* 0x3fb8aa3b3e3e7820 */ /* 0x000fe20000400000 */
        /* <DEDUP_REMOVED lines=31> */
[----:B------:R-:W1:Y:S08]  /*4f40*/  MUFU.EX2 R206, R206 ;  /* 0x000000ce00ce7308 */ /* 0x000e700000000800 */
[----:B------:R-:W4:Y:S08]  /*4f50*/  MUFU.EX2 R207, R44 ;  /* 0x0000002c00cf7308 */ /* 0x000f300000000800 */
[----:B0-----:R-:W0:Y:S08]  /*4f60*/  MUFU.EX2 R208, R24 ;  /* 0x0000001800d07308 */ /* 0x001e300000000800 */
[----:B------:R-:W5:Y:S08]  /*4f70*/  MUFU.EX2 R60, R235 ;  /* 0x000000eb003c7308 */ /* 0x000f700000000800 */
[----:B------:R-:W-:Y:S08]  /*4f80*/  MUFU.EX2 R64, R231 ;  /* 0x000000e700407308 */ /* 0x000ff00000000800 */
[----:B------:R-:W-:Y:S08]  /*4f90*/  MUFU.EX2 R70, R233 ;  /* 0x000000e900467308 */ /* 0x000ff00000000800 */
[----:B------:R-:W-:Y:S08]  /*4fa0*/  MUFU.EX2 R214, R223 ;  /* 0x000000df00d67308 */ /* 0x000ff00000000800 */
[----:B------:R-:W2:Y:S08]  /*4fb0*/  MUFU.EX2 R62, R62 ;  /* 0x0000003e003e7308 */ /* 0x000eb00000000800 */
[----:B------:R-:W3:Y:S08]  /*4fc0*/  MUFU.EX2 R69, R69 ;  /* 0x0000004500457308 */ /* 0x000ef00000000800 */
[----:B------:R-:W-:Y:S08]  /*4fd0*/  MUFU.EX2 R71, R71 ;  /* 0x0000004700477308 */ /* 0x000ff00000000800 */
[----:B------:R-:W3:Y:S08]  /*4fe0*/  MUFU.EX2 R75, R75 ;  /* 0x0000004b004b7308 */ /* 0x000ef00000000800 */
[----:B------:R-:W-:Y:S08]  /*4ff0*/  MUFU.EX2 R76, R76 ;  /* 0x0000004c004c7308 */ /* 0x000ff00000000800 */
[----:B------:R-:W3:Y:S08]  /*5000*/  MUFU.EX2 R77, R77 ;  /* 0x0000004d004d7308 */ /* 0x000ef00000000800 */
[----:B------:R-:W3:Y:S08]  /*5010*/  MUFU.EX2 R81, R81 ;  /* 0x0000005100517308 */ /* 0x000ef00000000800 */
[----:B------:R-:W-:Y:S08]  /*5020*/  MUFU.EX2 R84, R84 ;  /* 0x0000005400547308 */ /* 0x000ff00000000800 */
[----:B------:R-:W-:Y:S08]  /*5030*/  MUFU.EX2 R86, R86 ;  /* 0x0000005600567308 */ /* 0x000ff00000000800 */
[----:B------:R-:W3:Y:S08]  /*5040*/  MUFU.EX2 R58, R58 ;  /* 0x0000003a003a7308 */ /* 0x000ef00000000800 */
[----:B------:R-:W-:Y:S08]  /*5050*/  MUFU.EX2 R85, R85 ;  /* 0x0000005500557308 */ /* 0x000ff00000000800 */
[----:B------:R-:W3:Y:S08]  /*5060*/  MUFU.EX2 R87, R87 ;  /* 0x0000005700577308 */ /* 0x000ef00000000800 */
[----:B------:R-:W3:Y:S08]  /*5070*/  MUFU.EX2 R213, R213 ;  /* 0x000000d500d57308 */ /* 0x000ef00000000800 */
[----:B------:R-:W3:Y:S08]  /*5080*/  MUFU.EX2 R223, R55 ;  /* 0x0000003700df7308 */ /* 0x000ef00000000800 */
[----:B------:R-:W-:Y:S08]  /*5090*/  MUFU.EX2 R231, R48 ;  /* 0x0000003000e77308 */ /* 0x000ff00000000800 */
[----:B------:R-:W-:Y:S08]  /*50a0*/  MUFU.EX2 R232, R45 ;  /* 0x0000002d00e87308 */ /* 0x000ff00000000800 */
[----:B------:R-:W-:Y:S08]  /*50b0*/  MUFU.EX2 R233, R49 ;  /* 0x0000003100e97308 */ /* 0x000ff00000000800 */
[----:B------:R-:W-:Y:S08]  /*50c0*/  MUFU.EX2 R235, R52 ;  /* 0x0000003400eb7308 */ /* 0x000ff00000000800 */
[----:B------:R-:W-:Y:S08]  /*50d0*/  MUFU.EX2 R6, R53 ;  /* 0x0000003500067308 */ /* 0x000ff00000000800 */
[----:B------:R-:W-:Y:S08]  /*50e0*/  MUFU.EX2 R210, R38 ;  /* 0x0000002600d27308 */ /* 0x000ff00000000800 */
[----:B------:R-:W3:Y:S08]  /*50f0*/  MUFU.EX2 R217, R40 ;  /* 0x0000002800d97308 */ /* 0x000ef00000000800 */
        /* <DEDUP_REMOVED lines=10> */
[----:B------:R-:W3:Y:S08]  /*51a0*/  MUFU.EX2 R204, R50 ;  /* 0x0000003200cc7308 */ /* 0x000ef00000000800 */
[----:B------:R5:W-:Y:S08]  /*51b0*/  MUFU.EX2 R209, R25 ;  /* 0x0000001900d17308 */ /* 0x000bf00000000800 */
[----:B------:R3:W3:Y:S01]  /*51c0*/  MUFU.EX2 R2, R43 ;  /* 0x0000002b00027308 */ /* 0x0006e20000000800 */
[-C--:B------:R-:W-:Y:S01]  /*51d0*/  FMUL R120, R120, R212.reuse ;  /* 0x000000d478787220 */ /* 0x080fe20000400000 */
        /* <DEDUP_REMOVED lines=14> */
[----:B------:R-:W-:Y:S01]  /*52c0*/  FMUL R149, R149, R212 ;  /* 0x000000d495957220 */ /* 0x000fe20000400000 */
[-C--:B-1----:R-:W-:Y:S01]  /*52d0*/  FMUL R122, R122, R206.reuse ;  /* 0x000000ce7a7a7220 */ /* 0x082fe20000400000 */
        /* <DEDUP_REMOVED lines=15> */
[-C--:B----4-:R-:W-:Y:S01]  /*53d0*/  FMUL R88, R88, R207.reuse ;  /* 0x000000cf58587220 */ /* 0x090fe20000400000 */
        /* <DEDUP_REMOVED lines=15> */
[-C--:B0-----:R-:W-:Y:S01]  /*54d0*/  FMUL R90, R90, R208.reuse ;  /* 0x000000d05a5a7220 */ /* 0x081fe20000400000 */
        /* <DEDUP_REMOVED lines=15> */
[----:B------:R-:W-:-:S02]  /*55d0*/  F2FP.F16.F32.PACK_AB R24, R59, R57 ;  /* 0x000000393b18723e */ /* 0x000fc400000000ff */
[----:B-----5:R-:W-:Y:S02]  /*55e0*/  F2FP.F16.F32.PACK_AB R25, R61, R60 ;  /* 0x0000003c3d19723e */ /* 0x020fe400000000ff */
[----:B--2---:R-:W-:Y:S02]  /*55f0*/  F2FP.F16.F32.PACK_AB R26, R62, R56 ;  /* 0x000000383e1a723e */ /* 0x004fe400000000ff */
[----:B------:R-:W-:Y:S02]  /*5600*/  F2FP.F16.F32.PACK_AB R27, R64, R63 ;  /* 0x0000003f401b723e */ /* 0x000fe400000000ff */
[----:B------:R-:W-:Y:S02]  /*5610*/  F2FP.F16.F32.PACK_AB R28, R66, R65 ;  /* 0x00000041421c723e */ /* 0x000fe400000000ff */
[----:B------:R-:W-:Y:S02]  /*5620*/  F2FP.F16.F32.PACK_AB R29, R72, R68 ;  /* 0x00000044481d723e */ /* 0x000fe400000000ff */
[----:B---3--:R-:W-:-:S02]  /*5630*/  F2FP.F16.F32.PACK_AB R30, R69, R67 ;  /* 0x00000043451e723e */ /* 0x008fc400000000ff */
[----:B------:R-:W-:Y:S02]  /*5640*/  F2FP.F16.F32.PACK_AB R31, R74, R70 ;  /* 0x000000464a1f723e */ /* 0x000fe400000000ff */
[----:B------:R-:W-:Y:S02]  /*5650*/  F2FP.F16.F32.PACK_AB R32, R75, R71 ;  /* 0x000000474b20723e */ /* 0x000fe400000000ff */
[----:B------:R-:W-:Y:S02]  /*5660*/  F2FP.F16.F32.PACK_AB R33, R78, R73 ;  /* 0x000000494e21723e */ /* 0x000fe400000000ff */
[----:B------:R-:W-:Y:S02]  /*5670*/  F2FP.F16.F32.PACK_AB R34, R77, R76 ;  /* 0x0000004c4d22723e */ /* 0x000fe400000000ff */
[----:B------:R-:W-:Y:S02]  /*5680*/  F2FP.F16.F32.PACK_AB R35, R83, R80 ;  /* 0x000000505323723e */ /* 0x000fe400000000ff */
[----:B------:R-:W-:-:S02]  /*5690*/  F2FP.F16.F32.PACK_AB R36, R81, R79 ;  /* 0x0000004f5124723e */ /* 0x000fc400000000ff */
        /* <DEDUP_REMOVED lines=18> */
[----:B------:R-:W-:Y:S01]  /*57c0*/  F2FP.F16.F32.PACK_AB R55, R2, R209 ;  /* 0x000000d10237723e */ /* 0x000fe200000000ff */
[----:B------:R-:W-:Y:S06]  /*57d0*/  BAR.SYNC.DEFER_BLOCKING 0x0 ;  /* 0x0000000000007b1d */ /* 0x000fec0000010000 */
[----:B------:R-:W-:-:S06]  /*57e0*/  WARPGROUP.ARRIVE ;  /* 0x00000000000079c5 */ /* 0x000fcc0000000000 */
[----:B------:R-:W-:Y:S04]  /*57f0*/  HGMMA.64x64x16.F32 R120, R24, gdesc[UR12], R120 ;  /* 0x00e0000c18787df0 */ /* 0x000fe80008700878 */
[----:B------:R-:W-:Y:S04]  /*5800*/  HGMMA.64x64x16.F32 R120, R28, gdesc[UR8], R120 ;  /* 0x00e000081c787df0 */ /* 0x000fe80008700878 */
[----:B------:R-:W-:Y:S04]  /*5810*/  HGMMA.64x64x16.F32 R120, R32, gdesc[UR24], R120 ;  /* 0x00e0001820787df0 */ /* 0x000fe80008700878 */
[----:B------:R-:W-:Y:S04]  /*5820*/  HGMMA.64x64x16.F32 R120, R36, gdesc[UR20], R120 ;  /* 0x00e0001424787df0 */ /* 0x000fe80008700878 */
[----:B------:R-:W-:Y:S04]  /*5830*/  HGMMA.64x64x16.F32 R88, R40, gdesc[UR12], R88 ;  /* 0x00e0000c28587df0 */ /* 0x000fe80008700858 */
[----:B------:R-:W-:Y:S01]  /*5840*/  HGMMA.64x64x16.F32 R88, R44, gdesc[UR8], R88 ;  /* 0x00e000082c587df0 */ /* 0x000fe20008700858 */
[----:B------:R-:W-:Y:S01]  /*5850*/  FADD R57, R57, R59 ;  /* 0x0000003b39397221 */ /* 0x000fe20000000000 */
        /* <DEDUP_REMOVED lines=59> */
[----:B------:R-:W-:-:S02]  /*5c10*/  FADD R209, R2, R209 ;  /* 0x000000d102d17221 */ /* 0x000fc40000000000 */
[----:B------:R-:W0:Y:S04]  /*5c20*/  SHFL.BFLY PT, R2, R81, 0x2, 0x1f ;  /* 0x0c401f0051027f89 */ /* 0x000e2800000e0000 */
[----:B------:R-:W1:Y:S04]  /*5c30*/  SHFL.BFLY PT, R56, R235, 0x2, 0x1f ;  /* 0x0c401f00eb387f89 */ /* 0x000e6800000e0000 */
[----:B------:R-:W2:Y:S04]  /*5c40*/  SHFL.BFLY PT, R57, R58, 0x2, 0x1f ;  /* 0x0c401f003a397f89 */ /* 0x000ea800000e0000 */
[----:B------:R-:W3:Y:S01]  /*5c50*/  SHFL.BFLY PT, R60, R209, 0x2, 0x1f ;  /* 0x0c401f00d13c7f89 */ /* 0x000ee200000e0000 */
[----:B------:R-:W-:Y:S01]  /*5c60*/  HGMMA.64x64x16.F32 R88, R52, gdesc[UR20], R88, gsb0 ;  /* 0x00e0001434587df0 */ /* 0x000fe20008000858 */
[----:B0-----:R-:W-:Y:S01]  /*5c70*/  FADD R2, R81, R2 ;  /* 0x0000000251027221 */ /* 0x001fe20000000000 */
[----:B-1----:R-:W-:Y:S01]  /*5c80*/  FADD R56, R235, R56 ;  /* 0x00000038eb387221 */ /* 0x002fe20000000000 */
[----:B--2---:R-:W-:Y:S01]  /*5c90*/  FADD R6, R58, R57 ;  /* 0x000000393a067221 */ /* 0x004fe20000000000 */
[----:B---3--:R-:W-:-:S02]  /*5ca0*/  FADD R60, R209, R60 ;  /* 0x0000003cd13c7221 */ /* 0x008fc40000000000 */
[----:B------:R-:W0:Y:S01]  /*5cb0*/  SHFL.BFLY PT, R57, R2, 0x1, 0x1f ;  /* 0x0c201f0002397f89 */ /* 0x000e2200000e0000 */
[----:B------:R-:W-:-:S03]  /*5cc0*/  UIADD3 UR4, UP0, UR4, 0x40, URZ ;  /* 0x0000004004047890 */ /* 0x000fc6000ff1e03f */
[----:B------:R-:W1:Y:S01]  /*5cd0*/  SHFL.BFLY PT, R61, R56, 0x1, 0x1f ;  /* 0x0c201f00383d7f89 */ /* 0x000e6200000e0000 */
[----:B------:R-:W-:-:S03]  /*5ce0*/  UIADD3.X UR5, URZ, UR5, URZ, UP0, !UPT ;  /* 0x000000053f057290 */ /* 0x000fc600087fe43f */
[----:B------:R-:W2:Y:S04]  /*5cf0*/  SHFL.BFLY PT, R59, R6, 0x1, 0x1f ;  /* 0x0c201f00063b7f89 */ /* 0x000ea800000e0000 */
[----:B------:R-:W3:Y:S01]  /*5d00*/  SHFL.BFLY PT, R63, R60, 0x1, 0x1f ;  /* 0x0c201f003c3f7f89 */ /* 0x000ee200000e0000 */
[----:B------:R-:W-:Y:S01]  /*5d10*/  IMAD.U32 R58, RZ, RZ, UR5 ;  /* 0x00000005ff3a7e24 */ /* 0x000fe2000f8e00ff */
[----:B------:R-:W-:-:S04]  /*5d20*/  ISETP.LE.U32.AND P0, PT, R250, UR4, PT ;  /* 0x00000004fa007c0c */ /* 0x000fc8000bf03070 */
[----:B------:R-:W-:Y:S01]  /*5d30*/  ISETP.GE.U32.AND.EX P0, PT, R58, RZ, PT, P0 ;  /* 0x000000ff3a00720c */ /* 0x000fe20003f06100 */
[----:B0-----:R-:W-:Y:S01]  /*5d40*/  FADD R57, R2, R57 ;  /* 0x0000003902397221 */ /* 0x001fe20000000000 */
[----:B-1----:R-:W-:-:S03]  /*5d50*/  FADD R2, R56, R61 ;  /* 0x0000003d38027221 */ /* 0x002fc60000000000 */
[----:B------:R-:W-:Y:S01]  /*5d60*/  FFMA R8, R212, R8, R57 ;  /* 0x00000008d4087223 */ /* 0x000fe20000000039 */
[----:B------:R-:W-:Y:S02]  /*5d70*/  IMAD.MOV.U32 R57, RZ, RZ, R12 ;  /* 0x000000ffff397224 */ /* 0x000fe400078e000c */
[----:B--2---:R-:W-:Y:S01]  /*5d80*/  FADD R59, R6, R59 ;  /* 0x0000003b063b7221 */ /* 0x004fe20000000000 */
[----:B------:R-:W-:Y:S01]  /*5d90*/  MOV R6, R12 ;  /* 0x0000000c00067202 */ /* 0x000fe20000000f00 */
[----:B---3--:R-:W-:Y:S01]  /*5da0*/  FADD R63, R60, R63 ;  /* 0x0000003f3c3f7221 */ /* 0x008fe20000000000 */
[----:B------:R-:W-:Y:S01]  /*5db0*/  FFMA R10, R207, R10, R2 ;  /* 0x0000000acf0a7223 */ /* 0x000fe20000000002 */
[----:B------:R-:W-:Y:S02]  /*5dc0*/  IMAD.MOV.U32 R56, RZ, RZ, R7 ;  /* 0x000000ffff387224 */ /* 0x000fe400078e0007 */
[----:B------:R-:W-:Y:S01]  /*5dd0*/  FFMA R9, R206, R9, R59 ;  /* 0x00000009ce097223 */ /* 0x000fe2000000003b */
[----:B------:R-:W-:-:S02]  /*5de0*/  IMAD.MOV.U32 R12, RZ, RZ, R7 ;  /* 0x000000ffff0c7224 */ /* 0x000fc400078e0007 */
[----:B------:R-:W-:Y:S01]  /*5df0*/  FFMA R11, R208, R11, R63 ;  /* 0x0000000bd00b7223 */ /* 0x000fe2000000003f */
[----:B------:R-:W-:Y:S01]  /*5e00*/  LEA R0, R249, R0, 0x6 ;  /* 0x00000000f9007211 */ /* 0x000fe200078e30ff */
[----:B------:R-:W-:Y:S02]  /*5e10*/  IMAD R3, R205, 0x40, R3 ;  /* 0x00000040cd037824 */ /* 0x000fe400078e0203 */
[----:B------:R-:W-:Y:S02]  /*5e20*/  IMAD.MOV.U32 R2, RZ, RZ, R234 ;  /* 0x000000ffff027224 */ /* 0x000fe400078e00ea */
[----:B------:R-:W-:Y:S01]  /*5e30*/  IMAD.MOV.U32 R7, RZ, RZ, R13 ;  /* 0x000000ffff077224 */ /* 0x000fe200078e000d */
[----:B------:R-:W-:Y:S02]  /*5e40*/  WARPGROUP.DEPBAR.LE gsb0, 0x0 ;  /* 0x00008000000079c5 */ /* 0x000fe40000010000 */
[----:B------:R-:W-:Y:S05]  /*5e50*/  @!P0 BRA `(.L_x_1) ;  /* 0xffffffc400e48947 */ /* 0x000fea000383ffff */
.L_x_0:
[C---:B------:R-:W-:Y:S01]  /*5e60*/  IMAD.SHL.U32 R206, R252.reuse, 0x10, RZ ;  /* 0x00000010fcce7824 */ /* 0x040fe200078e00ff */
[C---:B------:R-:W-:Y:S01]  /*5e70*/  SHF.L.U32 R2, R252.reuse, 0x3, RZ ;  /* 0x00000003fc027819 */ /* 0x040fe200000006ff */
[C---:B------:R-:W-:Y:S01]  /*5e80*/  IMAD.SHL.U32 R204, R252.reuse, 0x80, RZ ;  /* 0x00000080fccc7824 */ /* 0x040fe200078e00ff */
[----:B------:R-:W-:Y:S01]  /*5e90*/  MOV R67, R10 ;  /* 0x0000000a00437202 */ /* 0x000fe20000000f00 */
[----:B------:R-:W-:Y:S01]  /*5ea0*/  IMAD.SHL.U32 R4, R252, 0x4, RZ ;  /* 0x00000004fc047824 */ /* 0x000fe200078e00ff */
[----:B------:R-:W-:Y:S01]  /*5eb0*/  LOP3.LUT R0, R206, 0xf0, RZ, 0xc0, !PT ;  /* 0x000000f0ce007812 */ /* 0x000fe200078ec0ff */
[----:B------:R-:W-:Y:S01]  /*5ec0*/  IMAD.MOV.U32 R18, RZ, RZ, R11 ;  /* 0x000000ffff127224 */ /* 0x000fe200078e000b */
[----:B------:R-:W-:Y:S01]  /*5ed0*/  LOP3.LUT R3, R204, 0x800, RZ, 0xc0, !PT ;  /* 0x00000800cc037812 */ /* 0x000fe200078ec0ff */
[----:B------:R-:W-:Y:S01]  /*5ee0*/  FMUL R6, R115, 0.25 ;  /* 0x3e80000073067820 */ /* 0x000fe20000400000 */
[----:B------:R-:W-:Y:S01]  /*5ef0*/  LOP3.LUT R5, R4, 0x3c0, RZ, 0xc0, !PT ;  /* 0x000003c004057812 */ /* 0x000fe200078ec0ff */
[----:B------:R-:W-:Y:S01]  /*5f00*/  IMAD.MOV.U32 R69, RZ, RZ, R9 ;  /* 0x000000ffff457224 */ /* 0x000fe200078e0009 */
[----:B------:R-:W-:Y:S01]  /*5f10*/  LOP3.LUT R2, R2, 0x38, RZ, 0xc0, !PT ;  /* 0x0000003802027812 */ /* 0x000fe200078ec0ff */
[----:B------:R-:W-:Y:S01]  /*5f20*/  IMAD.MOV.U32 R60, RZ, RZ, R8 ;  /* 0x000000ffff3c7224 */ /* 0x000fe200078e0008 */
[----:B------:R-:W-:Y:S01]  /*5f30*/  SHF.R.U32.HI R4, RZ, 0x1, R252 ;  /* 0x00000001ff047819 */ /* 0x000fe200000116fc */
[----:B------:R-:W-:Y:S01]  /*5f40*/  FMUL R7, R102, 0.25 ;  /* 0x3e80000066077820 */ /* 0x000fe20000400000 */
[----:B------:R-:W-:Y:S01]  /*5f50*/  IADD3 R0, R3, UR16, R0 ;  /* 0x0000001003007c10 */ /* 0x000fe2000fffe000 */
[----:B------:R-:W-:Y:S01]  /*5f60*/  FMUL R8, R129, 0.25 ;  /* 0x3e80000081087820 */ /* 0x000fe20000400000 */
[----:B------:R-:W-:Y:S01]  /*5f70*/  LOP3.LUT R3, R252, 0xe0, RZ, 0xc0, !PT ;  /* 0x000000e0fc037812 */ /* 0x000fe200078ec0ff */
[----:B------:R-:W-:Y:S01]  /*5f80*/  FMUL R10, R101, 0.25 ;  /* 0x3e800000650a7820 */ /* 0x000fe20000400000 */
[----:B------:R-:W-:Y:S01]  /*5f90*/  IADD3 R5, R5, UR16, R2 ;  /* 0x0000001005057c10 */ /* 0x000fe2000fffe002 */
[----:B------:R-:W-:Y:S01]  /*5fa0*/  FMUL R12, R111, 0.25 ;  /* 0x3e8000006f0c7820 */ /* 0x000fe20000400000 */
[----:B------:R-:W-:Y:S01]  /*5fb0*/  LOP3.LUT R4, R4, 0x4, RZ, 0xc0, !PT ;  /* 0x0000000404047812 */ /* 0x000fe200078ec0ff */
[----:B------:R-:W-:-:S02]  /*5fc0*/  IMAD R2, R3, 0x8, R0 ;  /* 0x0000000803027824 */ /* 0x000fc400078e0200 */
[----:B------:R-:W-:Y:S01]  /*5fd0*/  FMUL R3, R118, 0.25 ;  /* 0x3e80000076037820 */ /* 0x000fe20000400000 */
[----:B------:R-:W-:Y:S01]  /*5fe0*/  FSETP.GT.AND P3, PT, |R18|, 8.50705917302346158658e+37, PT ;  /* 0x7e8000001200780b */ /* 0x000fe20003f64200 */
[----:B------:R-:W-:Y:S01]  /*5ff0*/  BAR.SYNC.DEFER_BLOCKING 0x0 ;  /* 0x0000000000007b1d */ /* 0x000fe20000010000 */
[----:B------:R-:W-:Y:S02]  /*6000*/  IMAD.IADD R0, R4, 0x1, R5 ;  /* 0x0000000104007824 */ /* 0x000fe400078e0205 */
[----:B------:R-:W-:Y:S01]  /*6010*/  FMUL R4, R119, 0.25 ;  /* 0x3e80000077047820 */ /* 0x000fe20000400000 */
[----:B------:R-:W-:Y:S01]  /*6020*/  FSEL R33, R3, R118, P3 ;  /* 0x0000007603217208 */ /* 0x000fe20001800000 */
[----:B------:R-:W-:Y:S01]  /*6030*/  FMUL R3, R110, 0.25 ;  /* 0x3e8000006e037820 */ /* 0x000fe20000400000 */
[----:B------:R-:W-:Y:S01]  /*6040*/  FMUL R5, R114, 0.25 ;  /* 0x3e80000072057820 */ /* 0x000fe20000400000 */
[----:B------:R-:W-:Y:S01]  /*6050*/  FSETP.GT.AND P1, PT, |R67|, 8.50705917302346158658e+37, PT ;  /* 0x7e8000004300780b */ /* 0x000fe20003f24200 */
[----:B------:R-:W0:Y:S01]  /*6060*/  LDC R175, c[0x0][0x278] ;  /* 0x00009e00ffaf7b82 */ /* 0x000e220000000800 */
[----:B------:R-:W-:Y:S01]  /*6070*/  FSEL R119, R4, R119, P3 ;  /* 0x0000007704777208 */ /* 0x000fe20001800000 */
[----:B------:R-:W-:Y:S01]  /*6080*/  FMUL R4, R107, 0.25 ;  /* 0x3e8000006b047820 */ /* 0x000fe20000400000 */
        /* <DEDUP_REMOVED lines=42> */
[----:B------:R-:W-:Y:S01]  /*6330*/  FSETP.GT.AND P2, PT, |R69|, 8.50705917302346158658e+37, PT ;  /* 0x7e8000004500780b */ /* 0x000fe20003f44200 */
[----:B------:R-:W-:Y:S01]  /*6340*/  ULDC.64 UR4, c[0x0][0x270] ;  /* 0x00009c0000047ab9 */ /* 0x000fe20000000a00 */
        /* <DEDUP_REMOVED lines=19> */
[----:B------:R-:W-:Y:S01]  /*6480*/  UIMAD UR4, UR7, UR4, URZ ;  /* 0x00000004070472a4 */ /* 0x000fe2000f8e023f */
        /* <DEDUP_REMOVED lines=33> */
[----:B------:R-:W-:Y:S01]  /*66a0*/  FMUL R3, R60, 8388608 ;  /* 0x4b0000003c037820 */ /* 0x000fe20000400000 */
[----:B------:R-:W-:Y:S01]  /*66b0*/  FSEL R123, R6, R123, P2 ;  /* 0x0000007b067b7208 */ /* 0x000fe20001000000 */
[----:B------:R-:W-:Y:S01]  /*66c0*/  FMUL R6, R141, 0.25 ;  /* 0x3e8000008d067820 */ /* 0x000fe20000400000 */
[----:B------:R-:W-:Y:S01]  /*66d0*/  FSEL R132, R5, R132, P0 ;  /* 0x0000008405847208 */ /* 0x000fe20000000000 */
[----:B------:R-:W-:Y:S01]  /*66e0*/  FMUL R5, R124, 0.25 ;  /* 0x3e8000007c057820 */ /* 0x000fe20000400000 */
[----:B------:R-:W-:Y:S01]  /*66f0*/  FSEL R74, R4, R125, P0 ;  /* 0x0000007d044a7208 */ /* 0x000fe20000000000 */
[----:B------:R-:W-:Y:S01]  /*6700*/  FMUL R4, R69, 8388608 ;  /* 0x4b00000045047820 */ /* 0x000fe20000400000 */
[----:B------:R-:W-:Y:S01]  /*6710*/  FSETP.GEU.AND P4, PT, R60, 1.175494350822287508e-38, PT ;  /* 0x008000003c00780b */ /* 0x000fe20003f8e000 */
[----:B0-----:R-:W-:Y:S01]  /*6720*/  IMAD R77, R175, 0x12, RZ ;  /* 0x00000012af4d7824 */ /* 0x001fe200078e02ff */
[----:B------:R-:W-:Y:S01]  /*6730*/  FSETP.GEU.AND P6, PT, R69, 1.175494350822287508e-38, PT ;  /* 0x008000004500780b */ /* 0x000fe20003fce000 */
[----:B------:R-:W-:Y:S01]  /*6740*/  IMAD R81, R175, 0x14, RZ ;  /* 0x00000014af517824 */ /* 0x000fe200078e02ff */
[----:B------:R-:W-:Y:S01]  /*6750*/  FSEL R140, R7, R140, P0 ;  /* 0x0000008c078c7208 */ /* 0x000fe20000000000 */
[----:B------:R-:W-:Y:S01]  /*6760*/  FMUL R7, R120, 0.25 ;  /* 0x3e80000078077820 */ /* 0x000fe20000400000 */
[----:B------:R-:W-:Y:S01]  /*6770*/  FSEL R71, R3, R60, !P4 ;  /* 0x0000003c03477208 */ /* 0x000fe20006000000 */
[----:B------:R-:W-:Y:S01]  /*6780*/  IMAD R85, R175, 0x16, RZ ;  /* 0x00000016af557824 */ /* 0x000fe200078e02ff */
[----:B------:R-:W-:Y:S01]  /*6790*/  FSEL R58, R6, R141, P0 ;  /* 0x0000008d063a7208 */ /* 0x000fe20000000000 */
[----:B------:R-:W-:Y:S01]  /*67a0*/  FMUL R6, R133, 0.25 ;  /* 0x3e80000085067820 */ /* 0x000fe20000400000 */
[----:B------:R-:W-:Y:S01]  /*67b0*/  FSEL R124, R5, R124, P0 ;  /* 0x0000007c057c7208 */ /* 0x000fe20000000000 */
[----:B------:R-:W-:Y:S01]  /*67c0*/  IMAD R75, R175, 0x11, RZ ;  /* 0x00000011af4b7824 */ /* 0x000fe200078e02ff */
[----:B------:R-:W-:Y:S01]  /*67d0*/  FSEL R78, R4, R69, !P6 ;  /* 0x00000045044e7208 */ /* 0x000fe20007000000 */
[----:B------:R-:W-:Y:S01]  /*67e0*/  VIADD R4, R71, 0xc0cafb0d ;  /* 0xc0cafb0d47047836 */ /* 0x000fe20000000000 */
[----:B------:R-:W-:Y:S01]  /*67f0*/  FSEL R5, RZ, -23, P6 ;  /* 0xc1b80000ff057808 */ /* 0x000fe20003000000 */
[C---:B------:R-:W-:Y:S01]  /*6800*/  IMAD R125, R175.reuse, 0x2a, RZ ;  /* 0x0000002aaf7d7824 */ /* 0x040fe200078e02ff */
[C---:B------:R-:W-:Y:S01]  /*6810*/  FSETP.GEU.AND P6, PT, |R18|.reuse, 1.175494350822287508e-38, PT ;  /* 0x008000001200780b */ /* 0x040fe20003fce200 */
[----:B------:R-:W-:Y:S01]  /*6820*/  IMAD R79, R175, 0x13, RZ ;  /* 0x00000013af4f7824 */ /* 0x000fe200078e02ff */
[----:B------:R-:W-:Y:S01]  /*6830*/  FSEL R120, R7, R120, P0 ;  /* 0x0000007807787208 */ /* 0x000fe20000000000 */
[----:B------:R-:W-:Y:S01]  /*6840*/  FMUL R7, R18, 8388608 ;  /* 0x4b00000012077820 */ /* 0x000fe20000400000 */
[----:B------:R-:W-:Y:S01]  /*6850*/  FSEL R3, RZ, -23, P4 ;  /* 0xc1b80000ff037808 */ /* 0x000fe20002000000 */
[----:B------:R-:W-:Y:S01]  /*6860*/  IMAD R137, R175, 0x2c, RZ ;  /* 0x0000002caf897824 */ /* 0x000fe200078e02ff */
[----:B------:R-:W-:Y:S01]  /*6870*/  FSEL R66, R6, R133, P0 ;  /* 0x0000008506427208 */ /* 0x000fe20000000000 */
[----:B------:R-:W-:Y:S01]  /*6880*/  FMUL R6, R121, 0.25 ;  /* 0x3e80000079067820 */ /* 0x000fe20000400000 */
[----:B------:R-:W-:Y:S01]  /*6890*/  FSETP.GEU.AND P4, PT, R18, 1.175494350822287508e-38, PT ;  /* 0x008000001200780b */ /* 0x000fe20003f8e000 */
[C---:B------:R-:W-:Y:S01]  /*68a0*/  IMAD R83, R175.reuse, 0x15, RZ ;  /* 0x00000015af537824 */ /* 0x040fe200078e02ff */
[----:B------:R-:W-:Y:S01]  /*68b0*/  FSEL R70, R8, R129, P0 ;  /* 0x0000008108467208 */ /* 0x000fe20000000000 */
[----:B------:R-:W-:Y:S01]  /*68c0*/  IMAD R157, R175, 0x30, RZ ;  /* 0x00000030af9d7824 */ /* 0x000fe200078e02ff */
[----:B------:R-:W-:Y:S01]  /*68d0*/  FSEL R101, R10, R101, P1 ;  /* 0x000000650a657208 */ /* 0x000fe20000800000 */
[----:B------:R-:W-:Y:S01]  /*68e0*/  FMUL R10, R147, 0.25 ;  /* 0x3e800000930a7820 */ /* 0x000fe20000400000 */
[----:B------:R-:W-:Y:S01]  /*68f0*/  LOP3.LUT R8, R4, 0xff800000, RZ, 0xc0, !PT ;  /* 0xff80000004087812 */ /* 0x000fe200078ec0ff */
[----:B------:R-:W-:Y:S01]  /*6900*/  @!P6 FMUL R119, R119, 16777216 ;  /* 0x4b8000007777e820 */ /* 0x000fe20000400000 */
[----:B------:R-:W-:Y:S01]  /*6910*/  FSEL R80, R7, R18, !P4 ;  /* 0x0000001207507208 */ /* 0x000fe20006000000 */
[----:B------:R-:W-:Y:S01]  /*6920*/  @P3 FMUL R18, R18, 0.25 ;  /* 0x3e80000012123820 */ /* 0x000fe20000400000 */
[----:B------:R-:W-:Y:S01]  /*6930*/  FSEL R68, R6, R121, P0 ;  /* 0x0000007906447208 */ /* 0x000fe20000000000 */
[----:B------:R-:W-:Y:S01]  /*6940*/  FMUL R6, R67, 8388608 ;  /* 0x4b00000043067820 */ /* 0x000fe20000400000 */
[----:B------:R-:W-:Y:S01]  /*6950*/  FSEL R111, R12, R111, P3 ;  /* 0x0000006f0c6f7208 */ /* 0x000fe20001800000 */
[----:B------:R-:W-:Y:S01]  /*6960*/  FMUL R12, R91, 0.25 ;  /* 0x3e8000005b0c7820 */ /* 0x000fe20000400000 */
[----:B------:R-:W-:Y:S01]  /*6970*/  I2FP.F32.S32 R4, R8 ;  /* 0x0000000800047245 */ /* 0x000fe20000201400 */
[----:B------:R-:W-:Y:S01]  /*6980*/  @!P6 FMUL R18, R18, 16777216 ;  /* 0x4b8000001212e820 */ /* 0x000fe20000400000 */
[----:B------:R-:W-:Y:S01]  /*6990*/  FSETP.GEU.AND P5, PT, R67, 1.175494350822287508e-38, PT ;  /* 0x008000004300780b */ /* 0x000fe20003fae000 */
[----:B------:R-:W-:Y:S01]  /*69a0*/  VIADD R11, R80, 0xc0cafb0d ;  /* 0xc0cafb0d500b7836 */ /* 0x000fe20000000000 */
[----:B------:R-:W-:Y:S01]  /*69b0*/  FSEL R147, R10, R147, P2 ;  /* 0x000000930a937208 */ /* 0x000fe20001000000 */
[----:B------:R-:W-:Y:S01]  /*69c0*/  FMUL R10, R127, 0.25 ;  /* 0x3e8000007f0a7820 */ /* 0x000fe20000400000 */
[----:B------:R-:W-:Y:S01]  /*69d0*/  FSEL R73, R6, R67, !P5 ;  /* 0x0000004306497208 */ /* 0x000fe20006800000 */
[----:B------:R-:W-:Y:S01]  /*69e0*/  FFMA.FTZ R3, R4, 1.1920928955078125e-07, R3 ;  /* 0x3400000004037823 */ /* 0x000fe20000010003 */
[----:B------:R-:W-:Y:S01]  /*69f0*/  FSEL R91, R12, R91, P3 ;  /* 0x0000005b0c5b7208 */ /* 0x000fe20001800000 */
[----:B------:R-:W0:Y:S01]  /*6a00*/  MUFU.RCP R4, R18 ;  /* 0x0000001200047308 */ /* 0x000e220000001000 */
[C---:B------:R-:W-:Y:S01]  /*6a10*/  FSETP.GEU.AND P3, PT, |R67|.reuse, 1.175494350822287508e-38, PT ;  /* 0x008000004300780b */ /* 0x040fe20003f6e200 */
[----:B------:R-:W-:Y:S01]  /*6a20*/  @P1 FMUL R67, R67, 0.25 ;  /* 0x3e80000043431820 */ /* 0x000fe20000400000 */
[----:B------:R-:W-:Y:S01]  /*6a30*/  FSEL R127, R10, R127, P2 ;  /* 0x0000007f0a7f7208 */ /* 0x000fe20001000000 */
[----:B------:R-:W-:Y:S01]  /*6a40*/  @!P6 FMUL R33, R33, 16777216 ;  /* 0x4b8000002121e820 */ /* 0x000fe20000400000 */
[----:B------:R-:W-:Y:S01]  /*6a50*/  IADD3 R10, R73, -0x3f3504f3, RZ ;  /* 0xc0cafb0d490a7810 */ /* 0x000fe20007ffe0ff */
[----:B------:R-:W-:Y:S01]  /*6a60*/  @!P6 FMUL R115, R115, 16777216 ;  /* 0x4b8000007373e820 */ /* 0x000fe20000400000 */
[----:B------:R-:W-:Y:S01]  /*6a70*/  LOP3.LUT R15, R11, 0xff800000, RZ, 0xc0, !PT ;  /* 0xff8000000b0f7812 */ /* 0x000fe200078ec0ff */
[----:B------:R-:W-:Y:S01]  /*6a80*/  @!P6 FMUL R29, R29, 16777216 ;  /* 0x4b8000001d1de820 */ /* 0x000fe20000400000 */
[----:B------:R-:W-:Y:S01]  /*6a90*/  LOP3.LUT R10, R10, 0xff800000, RZ, 0xc0, !PT ;  /* 0xff8000000a0a7812 */ /* 0x000fe200078ec0ff */
[----:B------:R-:W-:Y:S01]  /*6aa0*/  @!P6 FMUL R111, R111, 16777216 ;  /* 0x4b8000006f6fe820 */ /* 0x000fe20000400000 */
[----:B------:R-:W-:Y:S01]  /*6ab0*/  FSEL R7, RZ, -23, P5 ;  /* 0xc1b80000ff077808 */ /* 0x000fe20002800000 */
[----:B------:R-:W-:Y:S01]  /*6ac0*/  @!P6 FMUL R25, R25, 16777216 ;  /* 0x4b8000001919e820 */ /* 0x000fe20000400000 */
[----:B------:R-:W-:Y:S01]  /*6ad0*/  FSEL R11, RZ, -23, P4 ;  /* 0xc1b80000ff0b7808 */ /* 0x000fe20002000000 */
[----:B------:R-:W-:Y:S01]  /*6ae0*/  @!P6 FMUL R107, R107, 16777216 ;  /* 0x4b8000006b6be820 */ /* 0x000fe20000400000 */
[----:B------:R-:W-:Y:S01]  /*6af0*/  I2FP.F32.S32 R14, R10 ;  /* 0x0000000a000e7245 */ /* 0x000fe20000201400 */
[----:B------:R-:W-:Y:S01]  /*6b00*/  @!P6 FMUL R21, R21, 16777216 ;  /* 0x4b8000001515e820 */ /* 0x000fe20000400000 */
[----:B------:R-:W-:Y:S01]  /*6b10*/  I2FP.F32.S32 R16, R15 ;  /* 0x0000000f00107245 */ /* 0x000fe20000201400 */
[----:B------:R-:W-:Y:S01]  /*6b20*/  @!P6 FMUL R103, R103, 16777216 ;  /* 0x4b8000006767e820 */ /* 0x000fe20000400000 */
        /* <DEDUP_REMOVED lines=8> */
[----:B------:R-:W-:Y:S01]  /*6bb0*/  FFMA.FTZ R14, R14, 1.1920928955078125e-07, R7 ;  /* 0x340000000e0e7823 */ /* 0x000fe20000010007 */
[----:B------:R-:W-:Y:S01]  /*6bc0*/  FFMA.FTZ R11, R16, 1.1920928955078125e-07, R11 ;  /* 0x34000000100b7823 */ /* 0x000fe2000001000b */
[C---:B0-----:R-:W-:Y:S01]  /*6bd0*/  FMUL R32, R4.reuse, R119 ;  /* 0x0000007704207220 */ /* 0x041fe20000400000 */
[C---:B------:R-:W-:Y:S01]  /*6be0*/  FMUL R33, R4.reuse, R33 ;  /* 0x0000002104217220 */ /* 0x040fe20000400000 */
        /* <DEDUP_REMOVED lines=13> */
[----:B------:R-:W-:Y:S01]  /*6cc0*/  FMUL R16, R4, R45 ;  /* 0x0000002d04107220 */ /* 0x000fe20000400000 */
[C---:B------:R-:W-:Y:S01]  /*6cd0*/  FSETP.GEU.AND P1, PT, |R69|.reuse, 1.175494350822287508e-38, PT ;  /* 0x008000004500780b */ /* 0x040fe20003f2e200 */
[----:B------:R-:W0:Y:S01]  /*6ce0*/  MUFU.RCP R4, R67 ;  /* 0x0000004300047308 */ /* 0x000e220000001000 */
[----:B------:R-:W-:Y:S01]  /*6cf0*/  @P2 FMUL R69, R69, 0.25 ;  /* 0x3e80000045452820 */ /* 0x000fe20000400000 */
[----:B------:R-:W-:Y:S01]  /*6d00*/  FSETP.GEU.AND P2, PT, |R60|, 1.175494350822287508e-38, PT ;  /* 0x008000003c00780b */ /* 0x000fe20003f4e200 */
[----:B------:R-:W-:-:S02]  /*6d10*/  VIADD R6, R78, 0xc0cafb0d ;  /* 0xc0cafb0d4e067836 */ /* 0x000fc40000000000 */
[----:B------:R-:W-:Y:S01]  /*6d20*/  @P0 FMUL R60, R60, 0.25 ;  /* 0x3e8000003c3c0820 */ /* 0x000fe20000400000 */
[----:B------:R-:W-:Y:S01]  /*6d30*/  @!P3 FMUL R17, R17, 16777216 ;  /* 0x4b8000001111b820 */ /* 0x000fe20000400000 */
[----:B------:R-:W-:Y:S01]  /*6d40*/  @!P3 FMUL R117, R117, 16777216 ;  /* 0x4b8000007575b820 */ /* 0x000fe20000400000 */
[----:B------:R-:W-:Y:S01]  /*6d50*/  @!P3 FMUL R35, R35, 16777216 ;  /* 0x4b8000002323b820 */ /* 0x000fe20000400000 */
[----:B------:R-:W-:Y:S01]  /*6d60*/  LOP3.LUT R9, R6, 0xff800000, RZ, 0xc0, !PT ;  /* 0xff80000006097812 */ /* 0x000fe200078ec0ff */
[----:B------:R-:W-:Y:S01]  /*6d70*/  @!P3 FMUL R113, R113, 16777216 ;  /* 0x4b8000007171b820 */ /* 0x000fe20000400000 */
[----:B------:R-:W-:Y:S01]  /*6d80*/  @!P3 FMUL R109, R109, 16777216 ;  /* 0x4b8000006d6db820 */ /* 0x000fe20000400000 */
        /* <DEDUP_REMOVED lines=31> */
[----:B------:R-:W0:Y:S01]  /*6f80*/  MUFU.RCP R17, R60 ;  /* 0x0000003c00117308 */ /* 0x000e220000001000 */
[----:B------:R-:W-:Y:S01]  /*6f90*/  @!P1 FMUL R123, R123, 16777216 ;  /* 0x4b8000007b7b9820 */ /* 0x000fe20000400000 */
[----:B------:R-:W-:Y:S01]  /*6fa0*/  @!P1 FMUL R65, R65, 16777216 ;  /* 0x4b80000041419820 */ /* 0x000fe20000400000 */
[----:B------:R-:W-:Y:S01]  /*6fb0*/  @!P2 FMUL R68, R68, 16777216 ;  /* 0x4b8000004444a820 */ /* 0x000fe20000400000 */
[----:B------:R-:W-:Y:S01]  /*6fc0*/  @!P2 FMUL R120, R120, 16777216 ;  /* 0x4b8000007878a820 */ /* 0x000fe20000400000 */
[----:B------:R-:W-:Y:S01]  /*6fd0*/  @!P1 FMUL R151, R151, 16777216 ;  /* 0x4b80000097979820 */ /* 0x000fe20000400000 */
[----:B------:R-:W-:Y:S01]  /*6fe0*/  @!P1 FMUL R49, R49, 16777216 ;  /* 0x4b80000031319820 */ /* 0x000fe20000400000 */
[----:B------:R-:W-:Y:S01]  /*6ff0*/  @!P1 FMUL R147, R147, 16777216 ;  /* 0x4b80000093939820 */ /* 0x000fe20000400000 */
[----:B------:R-:W1:Y:S01]  /*7000*/  MUFU.RCP R4, R69 ;  /* 0x0000004500047308 */ /* 0x000e620000001000 */
        /* <DEDUP_REMOVED lines=11> */
[C---:B0-----:R-:W-:Y:S01]  /*70c0*/  FMUL R19, R17.reuse, R68 ;  /* 0x0000004411137220 */ /* 0x041fe20000400000 */
[----:B------:R-:W-:Y:S01]  /*70d0*/  FMUL R120, R17, R120 ;  /* 0x0000007811787220 */ /* 0x000fe20000400000 */
[----:B------:R-:W-:Y:S01]  /*70e0*/  IMAD.IADD R8, R71, 0x1, -R8 ;  /* 0x0000000147087824 */ /* 0x000fe200078e0a08 */
[----:B------:R-:W-:Y:S01]  /*70f0*/  F2FP.F16.F32.PACK_AB R6, R6, R47 ;  /* 0x0000002f0606723e */ /* 0x000fe200000000ff */
[----:B------:R-:W-:-:S02]  /*7100*/  IMAD.IADD R9, R78, 0x1, -R9 ;  /* 0x000000014e097824 */ /* 0x000fc400078e0a09 */
[C---:B-1----:R-:W-:Y:S01]  /*7110*/  FMUL R5, R4.reuse, R123 ;  /* 0x0000007b04057220 */ /* 0x042fe20000400000 */
        /* <DEDUP_REMOVED lines=15> */
[----:B------:R-:W-:Y:S01]  /*7210*/  IMAD.IADD R15, R80, 0x1, -R15 ;  /* 0x00000001500f7824 */ /* 0x000fe200078e0a0f */
[----:B------:R-:W-:Y:S01]  /*7220*/  F2FP.F16.F32.PACK_AB R4, R19, R120 ;  /* 0x000000781304723e */ /* 0x000fe200000000ff */
[----:B------:R-:W-:Y:S01]  /*7230*/  IMAD.MOV.U32 R19, RZ, RZ, 0x3dc6b27f ;  /* 0x3dc6b27fff137424 */ /* 0x000fe200078e00ff */
[----:B------:R-:W-:Y:S01]  /*7240*/  F2FP.F16.F32.PACK_AB R5, R5, R76 ;  /* 0x0000004c0505723e */ /* 0x000fe200000000ff */
[----:B------:R-:W-:Y:S01]  /*7250*/  FADD R8, R8, -1 ;  /* 0xbf80000008087421 */ /* 0x000fe20000000000 */
[----:B------:R-:W-:Y:S01]  /*7260*/  F2FP.F16.F32.PACK_AB R7, R7, R16 ;  /* 0x000000100707723e */ /* 0x000fe200000000ff */
[----:B------:R-:W-:Y:S01]  /*7270*/  FADD R9, R9, -1 ;  /* 0xbf80000009097421 */ /* 0x000fe20000000000 */
[----:B------:R-:W-:Y:S01]  /*7280*/  IADD3 R10, R73, -R10, RZ ;  /* 0x8000000a490a7210 */ /* 0x000fe20007ffe0ff */
[----:B------:R-:W-:Y:S01]  /*7290*/  FADD R15, R15, -1 ;  /* 0xbf8000000f0f7421 */ /* 0x000fe20000000000 */
[----:B------:R-:W-:Y:S01]  /*72a0*/  ISETP.GE.U32.AND P1, PT, R78, 0x7f800000, PT ;  /* 0x7f8000004e00780c */ /* 0x000fe20003f26070 */
[----:B------:R0:W-:Y:S01]  /*72b0*/  STSM.16.M88.4 [R2], R4 ;  /* 0x0000000402007844 */ /* 0x0001e20000000200 */
[----:B------:R-:W-:Y:S01]  /*72c0*/  ISETP.GE.U32.AND P0, PT, R71, 0x7f800000, PT ;  /* 0x7f8000004700780c */ /* 0x000fe20003f06070 */
[----:B------:R-:W-:Y:S01]  /*72d0*/  FADD R10, R10, -1 ;  /* 0xbf8000000a0a7421 */ /* 0x000fe20000000000 */
[----:B------:R-:W-:Y:S01]  /*72e0*/  ISETP.GE.U32.AND P5, PT, R73, 0x7f800000, PT ;  /* 0x7f8000004900780c */ /* 0x000fe20003fa6070 */
[----:B------:R-:W-:Y:S01]  /*72f0*/  @!P2 FMUL R36, R36, 16777216 ;  /* 0x4b8000002424a820 */ /* 0x000fe20000400000 */
[----:B------:R-:W-:Y:S01]  /*7300*/  ISETP.GE.U32.AND P4, PT, R80, 0x7f800000, PT ;  /* 0x7f8000005000780c */ /* 0x000fe20003f86070 */
[----:B------:R-:W-:Y:S01]  /*7310*/  @!P2 FMUL R148, R148, 16777216 ;  /* 0x4b8000009494a820 */ /* 0x000fe20000400000 */
[----:B------:R-:W-:Y:S01]  /*7320*/  @!P2 FMUL R52, R52, 16777216 ;  /* 0x4b8000003434a820 */ /* 0x000fe20000400000 */
[----:B------:R-:W-:Y:S01]  /*7330*/  FMUL R37, R17, R36 ;  /* 0x0000002411257220 */ /* 0x000fe20000400000 */
[----:B------:R-:W-:Y:S01]  /*7340*/  LOP3.LUT R36, R252, 0xff, RZ, 0xc0, !PT ;  /* 0x000000fffc247812 */ /* 0x000fe200078ec0ff */
[----:B------:R-:W-:Y:S01]  /*7350*/  @!P2 FMUL R144, R144, 16777216 ;  /* 0x4b8000009090a820 */ /* 0x000fe20000400000 */
[----:B------:R-:W-:Y:S01]  /*7360*/  @!P2 FMUL R58, R58, 16777216 ;  /* 0x4b8000003a3aa820 */ /* 0x000fe20000400000 */
[----:B------:R-:W-:Y:S01]  /*7370*/  @!P2 FMUL R140, R140, 16777216 ;  /* 0x4b8000008c8ca820 */ /* 0x000fe20000400000 */
[----:B------:R-:W-:Y:S01]  /*7380*/  LEA R36, R36, UR16, 0x4 ;  /* 0x0000001024247c11 */ /* 0x000fe2000f8e20ff */
[----:B------:R-:W-:Y:S01]  /*7390*/  @!P2 FMUL R62, R62, 16777216 ;  /* 0x4b8000003e3ea820 */ /* 0x000fe20000400000 */
[----:B------:R-:W-:Y:S01]  /*73a0*/  @!P2 FMUL R136, R136, 16777216 ;  /* 0x4b8000008888a820 */ /* 0x000fe20000400000 */
[-C--:B0-----:R-:W-:Y:S01]  /*73b0*/  FFMA.FTZ R5, R8, R19.reuse, -0.16845393180847167969 ;  /* 0xbe2c7f3008057423 */ /* 0x081fe20000010013 */
[-C--:B------:R-:W-:Y:S01]  /*73c0*/  FFMA.FTZ R4, R9, R19.reuse, -0.16845393180847167969 ;  /* 0xbe2c7f3009047423 */ /* 0x080fe20000010013 */
[-C--:B------:R-:W-:Y:S01]  /*73d0*/  FFMA.FTZ R6, R15, R19.reuse, -0.16845393180847167969 ;  /* 0xbe2c7f300f067423 */ /* 0x080fe20000010013 */
[----:B------:R-:W-:Y:S01]  /*73e0*/  FFMA.FTZ R7, R10, R19, -0.16845393180847167969 ;  /* 0xbe2c7f300a077423 */ /* 0x000fe20000010013 */
[----:B------:R-:W-:Y:S01]  /*73f0*/  FFMA.FTZ R5, R8, R5, 0.1716887056827545166 ;  /* 0x3e2fcf2a08057423 */ /* 0x000fe20000010005 */
[----:B------:R-:W-:Y:S01]  /*7400*/  FFMA.FTZ R4, R9, R4, 0.1716887056827545166 ;  /* 0x3e2fcf2a09047423 */ /* 0x000fe20000010004 */
[----:B------:R-:W-:Y:S01]  /*7410*/  FFMA.FTZ R6, R15, R6, 0.1716887056827545166 ;  /* 0x3e2fcf2a0f067423 */ /* 0x000fe20000010006 */
[----:B------:R-:W-:Y:S01]  /*7420*/  FFMA.FTZ R7, R10, R7, 0.1716887056827545166 ;  /* 0x3e2fcf2a0a077423 */ /* 0x000fe20000010007 */
[----:B------:R-:W-:Y:S01]  /*7430*/  FFMA.FTZ R5, R8, R5, -0.17900948226451873779 ;  /* 0xbe374e4308057423 */ /* 0x000fe20000010005 */
[----:B------:R-:W-:Y:S01]  /*7440*/  FFMA.FTZ R4, R9, R4, -0.17900948226451873779 ;  /* 0xbe374e4309047423 */ /* 0x000fe20000010004 */
[----:B------:R-:W-:Y:S01]  /*7450*/  FFMA.FTZ R6, R15, R6, -0.17900948226451873779 ;  /* 0xbe374e430f067423 */ /* 0x000fe20000010006 */
[----:B------:R-:W-:Y:S01]  /*7460*/  FFMA.FTZ R7, R10, R7, -0.17900948226451873779 ;  /* 0xbe374e430a077423 */ /* 0x000fe20000010007 */
[----:B------:R-:W-:Y:S01]  /*7470*/  FFMA.FTZ R5, R8, R5, 0.20512372255325317383 ;  /* 0x3e520bf408057423 */ /* 0x000fe20000010005 */
[----:B------:R-:W-:Y:S01]  /*7480*/  FFMA.FTZ R4, R9, R4, 0.20512372255325317383 ;  /* 0x3e520bf409047423 */ /* 0x000fe20000010004 */
[----:B------:R-:W-:Y:S01]  /*7490*/  FFMA.FTZ R6, R15, R6, 0.20512372255325317383 ;  /* 0x3e520bf40f067423 */ /* 0x000fe20000010006 */
[----:B------:R-:W-:Y:S01]  /*74a0*/  FFMA.FTZ R7, R10, R7, 0.20512372255325317383 ;  /* 0x3e520bf40a077423 */ /* 0x000fe20000010007 */
[----:B------:R-:W-:Y:S01]  /*74b0*/  FFMA.FTZ R5, R8, R5, -0.24046532809734344482 ;  /* 0xbe763c8b08057423 */ /* 0x000fe20000010005 */
[----:B------:R-:W-:Y:S01]  /*74c0*/  FFMA.FTZ R4, R9, R4, -0.24046532809734344482 ;  /* 0xbe763c8b09047423 */ /* 0x000fe20000010004 */
[----:B------:R-:W-:Y:S01]  /*74d0*/  FFMA.FTZ R6, R15, R6, -0.24046532809734344482 ;  /* 0xbe763c8b0f067423 */ /* 0x000fe20000010006 */
[----:B------:R-:W-:Y:S01]  /*74e0*/  FFMA.FTZ R7, R10, R7, -0.24046532809734344482 ;  /* 0xbe763c8b0a077423 */ /* 0x000fe20000010007 */
[----:B------:R-:W-:Y:S01]  /*74f0*/  FFMA.FTZ R5, R8, R5, 0.28857114911079406738 ;  /* 0x3e93bf9908057423 */ /* 0x000fe20000010005 */
[----:B------:R-:W-:Y:S01]  /*7500*/  FFMA.FTZ R4, R9, R4, 0.28857114911079406738 ;  /* 0x3e93bf9909047423 */ /* 0x000fe20000010004 */
[----:B------:R-:W-:Y:S01]  /*7510*/  FFMA.FTZ R6, R15, R6, 0.28857114911079406738 ;  /* 0x3e93bf990f067423 */ /* 0x000fe20000010006 */
[----:B------:R-:W-:Y:S01]  /*7520*/  FFMA.FTZ R7, R10, R7, 0.28857114911079406738 ;  /* 0x3e93bf990a077423 */ /* 0x000fe20000010007 */
[----:B------:R-:W-:Y:S01]  /*7530*/  FFMA.FTZ R5, R8, R5, -0.36067417263984680176 ;  /* 0xbeb8aa4908057423 */ /* 0x000fe20000010005 */
[----:B------:R-:W-:Y:S01]  /*7540*/  FFMA.FTZ R4, R9, R4, -0.36067417263984680176 ;  /* 0xbeb8aa4909047423 */ /* 0x000fe20000010004 */
[----:B------:R-:W-:Y:S01]  /*7550*/  FFMA.FTZ R6, R15, R6, -0.36067417263984680176 ;  /* 0xbeb8aa490f067423 */ /* 0x000fe20000010006 */
[----:B------:R-:W-:Y:S01]  /*7560*/  FFMA.FTZ R7, R10, R7, -0.36067417263984680176 ;  /* 0xbeb8aa490a077423 */ /* 0x000fe20000010007 */
[----:B------:R-:W-:Y:S01]  /*7570*/  FFMA.FTZ R5, R8, R5, 0.48089820146560668945 ;  /* 0x3ef6384a08057423 */ /* 0x000fe20000010005 */
[----:B------:R-:W-:Y:S01]  /*7580*/  FFMA.FTZ R4, R9, R4, 0.48089820146560668945 ;  /* 0x3ef6384a09047423 */ /* 0x000fe20000010004 */
[----:B------:R-:W-:Y:S01]  /*7590*/  FFMA.FTZ R6, R15, R6, 0.48089820146560668945 ;  /* 0x3ef6384a0f067423 */ /* 0x000fe20000010006 */
[----:B------:R-:W-:Y:S01]  /*75a0*/  FFMA.FTZ R7, R10, R7, 0.48089820146560668945 ;  /* 0x3ef6384a0a077423 */ /* 0x000fe20000010007 */
[----:B------:R-:W-:Y:S01]  /*75b0*/  FFMA.FTZ R5, R8, R5, -0.72134751081466674805 ;  /* 0xbf38aa3b08057423 */ /* 0x000fe20000010005 */
[----:B------:R-:W-:Y:S01]  /*75c0*/  FFMA.FTZ R4, R9, R4, -0.72134751081466674805 ;  /* 0xbf38aa3b09047423 */ /* 0x000fe20000010004 */
[----:B------:R-:W-:Y:S01]  /*75d0*/  FFMA.FTZ R6, R15, R6, -0.72134751081466674805 ;  /* 0xbf38aa3b0f067423 */ /* 0x000fe20000010006 */
[----:B------:R-:W-:Y:S01]  /*75e0*/  FFMA.FTZ R7, R10, R7, -0.72134751081466674805 ;  /* 0xbf38aa3b0a077423 */ /* 0x000fe20000010007 */
[----:B------:R-:W-:Y:S01]  /*75f0*/  FMUL R5, R8, R5 ;  /* 0x0000000508057220 */ /* 0x000fe20000400000 */
[----:B------:R-:W-:Y:S01]  /*7600*/  FMUL R4, R9, R4 ;  /* 0x0000000409047220 */ /* 0x000fe20000400000 */
[----:B------:R-:W-:Y:S01]  /*7610*/  FMUL R6, R15, R6 ;  /* 0x000000060f067220 */ /* 0x000fe20000400000 */
[----:B------:R-:W-:Y:S01]  /*7620*/  FMUL R7, R10, R7 ;  /* 0x000000070a077220 */ /* 0x000fe20000400000 */
[----:B------:R-:W-:Y:S01]  /*7630*/  FMUL R5, R8, R5 ;  /* 0x0000000508057220 */ /* 0x000fe20000400000 */
[----:B------:R-:W-:Y:S01]  /*7640*/  FMUL R4, R9, R4 ;  /* 0x0000000409047220 */ /* 0x000fe20000400000 */
[----:B------:R-:W-:Y:S01]  /*7650*/  FMUL R6, R15, R6 ;  /* 0x000000060f067220 */ /* 0x000fe20000400000 */
[----:B------:R-:W-:Y:S01]  /*7660*/  FMUL R7, R10, R7 ;  /* 0x000000070a077220 */ /* 0x000fe20000400000 */
[----:B------:R-:W-:Y:S01]  /*7670*/  FFMA.FTZ R8, R8, 1.4426950216293334961, R5 ;  /* 0x3fb8aa3b08087823 */ /* 0x000fe20000010005 */
[----:B------:R-:W-:Y:S01]  /*7680*/  FFMA.FTZ R9, R9, 1.4426950216293334961, R4 ;  /* 0x3fb8aa3b09097823 */ /* 0x000fe20000010004 */
[----:B------:R-:W-:Y:S01]  /*7690*/  FFMA.FTZ R6, R15, 1.4426950216293334961, R6 ;  /* 0x3fb8aa3b0f067823 */ /* 0x000fe20000010006 */
[----:B------:R-:W-:-:S02]  /*76a0*/  @P1 IMAD.MOV.U32 R5, RZ, RZ, 0x7f800000 ;  /* 0x7f800000ff051424 */ /* 0x000fc400078e00ff */
[----:B------:R-:W-:Y:S01]  /*76b0*/  FFMA.FTZ R7, R10, 1.4426950216293334961, R7 ;  /* 0x3fb8aa3b0a077823 */ /* 0x000fe20000010007 */
[----:B------:R-:W-:Y:S01]  /*76c0*/  FADD R12, R12, R9 ;  /* 0x000000090c0c7221 */ /* 0x000fe20000000000 */
[----:B------:R-:W-:Y:S01]  /*76d0*/  FADD R15, R11, R6 ;  /* 0x000000060b0f7221 */ /* 0x000fe20000000000 */
[----:B------:R-:W-:Y:S01]  /*76e0*/  @P1 FFMA.FTZ R12, R78, R5, +INF ;  /* 0x7f8000004e0c1423 */ /* 0x000fe20000010005 */
[----:B------:R-:W-:Y:S01]  /*76f0*/  @P0 IMAD.MOV.U32 R4, RZ, RZ, 0x7f800000 ;  /* 0x7f800000ff040424 */ /* 0x000fe200078e00ff */
[----:B------:R-:W-:Y:S01]  /*7700*/  @P4 MOV R5, 0x7f800000 ;  /* 0x7f80000000054802 */ /* 0x000fe20000000f00 */
[----:B------:R-:W-:Y:S02]  /*7710*/  @P5 IMAD.MOV.U32 R6, RZ, RZ, 0x7f800000 ;  /* 0x7f800000ff065424 */ /* 0x000fe400078e00ff */
[----:B------:R-:W-:Y:S01]  /*7720*/  FADD R3, R3, R8 ;  /* 0x0000000803037221 */ /* 0x000fe20000000000 */
[----:B------:R-:W-:Y:S01]  /*7730*/  BAR.SYNC.DEFER_BLOCKING 0x0 ;  /* 0x0000000000007b1d */ /* 0x000fe20000010000 */
[----:B------:R-:W-:Y:S01]  /*7740*/  FADD R14, R14, R7 ;  /* 0x000000070e0e7221 */ /* 0x000fe20000000000 */
[----:B------:R-:W-:Y:S01]  /*7750*/  @P0 FFMA.FTZ R3, R71, R4, +INF ;  /* 0x7f80000047030423 */ /* 0x000fe20000010004 */
[----:B------:R-:W-:Y:S01]  /*7760*/  @P5 FFMA.FTZ R14, R73, R6, +INF ;  /* 0x7f800000490e5423 */ /* 0x000fe20000010006 */
[----:B------:R-:W-:Y:S01]  /*7770*/  @P4 FFMA.FTZ R15, R80, R5, +INF ;  /* 0x7f800000500f4423 */ /* 0x000fe20000010005 */
[----:B------:R-:W-:Y:S01]  /*7780*/  @!P2 FMUL R66, R66, 16777216 ;  /* 0x4b8000004242a820 */ /* 0x000fe20000400000 */
[----:B------:R-:W-:Y:S01]  /*7790*/  @!P2 FMUL R132, R132, 16777216 ;  /* 0x4b8000008484a820 */ /* 0x000fe20000400000 */
[----:B------:R-:W-:Y:S01]  /*77a0*/  @!P2 FMUL R70, R70, 16777216 ;  /* 0x4b8000004646a820 */ /* 0x000fe20000400000 */
[----:B------:R-:W-:Y:S01]  /*77b0*/  @!P2 FMUL R128, R128, 16777216 ;  /* 0x4b8000008080a820 */ /* 0x000fe20000400000 */
[----:B------:R-:W-:Y:S01]  /*77c0*/  @!P2 FMUL R74, R74, 16777216 ;  /* 0x4b8000004a4aa820 */ /* 0x000fe20000400000 */
[----:B------:R-:W-:Y:S01]  /*77d0*/  @!P2 FMUL R124, R124, 16777216 ;  /* 0x4b8000007c7ca820 */ /* 0x000fe20000400000 */
        /* <DEDUP_REMOVED lines=13> */
[----:B------:R-:W0:Y:S01]  /*78b0*/  LDS.128 R4, [R36] ;  /* 0x0000000024047984 */ /* 0x000e220000000c00 */
[----:B------:R-:W-:Y:S01]  /*78c0*/  F2FP.F16.F32.PACK_AB R18, R18, R43 ;  /* 0x0000002b1212723e */ /* 0x000fe200000000ff */
[----:B------:R-:W-:Y:S01]  /*78d0*/  IMAD R51, R175, 0x6, RZ ;  /* 0x00000006af337824 */ /* 0x000fe200078e02ff */
[----:B------:R-:W-:Y:S01]  /*78e0*/  F2FP.F16.F32.PACK_AB R19, R95, R20 ;  /* 0x000000145f13723e */ /* 0x000fe200000000ff */
[C---:B------:R-:W-:Y:S01]  /*78f0*/  IMAD R65, R175.reuse, 0xc, RZ ;  /* 0x0000000caf417824 */ /* 0x040fe200078e02ff */
[----:B------:R-:W-:Y:S01]  /*7900*/  F2FP.F16.F32.PACK_AB R16, R16, R17 ;  /* 0x000000111010723e */ /* 0x000fe200000000ff */
[----:B------:R-:W-:Y:S01]  /*7910*/  IMAD R49, R175, 0x5, RZ ;  /* 0x00000005af317824 */ /* 0x000fe200078e02ff */
[----:B------:R-:W-:Y:S01]  /*7920*/  F2FP.F16.F32.PACK_AB R17, R127, R72 ;  /* 0x000000487f11723e */ /* 0x000fe200000000ff */
[----:B------:R-:W-:Y:S01]  /*7930*/  BAR.SYNC.DEFER_BLOCKING 0x0 ;  /* 0x0000000000007b1d */ /* 0x000fe20000010000 */
[----:B------:R-:W-:Y:S01]  /*7940*/  F2FP.F16.F32.PACK_AB R21, R21, R68 ;  /* 0x000000441515723e */ /* 0x000fe200000000ff */
[C---:B------:R-:W-:Y:S01]  /*7950*/  IMAD R59, R175.reuse, 0x9, RZ ;  /* 0x00000009af3b7824 */ /* 0x040fe200078e02ff */
[----:B------:R-:W-:Y:S01]  /*7960*/  F2FP.F16.F32.PACK_AB R68, R66, R23 ;  /* 0x000000174244723e */ /* 0x000fe200000000ff */
[C---:B------:R-:W-:Y:S01]  /*7970*/  IMAD R89, R175.reuse, 0x18, RZ ;  /* 0x00000018af597824 */ /* 0x040fe200078e02ff */
[----:B------:R-:W-:Y:S01]  /*7980*/  F2FP.F16.F32.PACK_AB R20, R70, R45 ;  /* 0x0000002d4614723e */ /* 0x000fe200000000ff */
[----:B------:R-:W-:Y:S01]  /*7990*/  IMAD R93, R175, 0x1a, RZ ;  /* 0x0000001aaf5d7824 */ /* 0x000fe200078e02ff */
[----:B------:R-:W-:Y:S01]  /*79a0*/  F2FP.F16.F32.PACK_AB R22, R22, R39 ;  /* 0x000000271616723e */ /* 0x000fe200000000ff */
[----:B------:R-:W-:Y:S01]  /*79b0*/  IMAD R39, R251, UR5, RZ ;  /* 0x00000005fb277c24 */ /* 0x000fe2000f8e02ff */
[----:B------:R-:W-:Y:S01]  /*79c0*/  F2FP.F16.F32.PACK_AB R23, R99, R46 ;  /* 0x0000002e6317723e */ /* 0x000fe200000000ff */
[----:B------:R-:W-:Y:S01]  /*79d0*/  USHF.L.U32 UR5, UR4, 0x1, URZ ;  /* 0x0000000104057899 */ /* 0x000fe2000800063f */
[----:B------:R-:W-:Y:S01]  /*79e0*/  FSETP.NEU.AND P3, PT, R71, RZ, PT ;  /* 0x000000ff4700720b */ /* 0x000fe20003f6d000 */
[----:B------:R-:W-:Y:S01]  /*79f0*/  IMAD R97, R175, 0x1c, RZ ;  /* 0x0000001caf617824 */ /* 0x000fe200078e02ff */
[----:B------:R-:W-:Y:S01]  /*7a00*/  F2FP.F16.F32.PACK_AB R69, R135, R64 ;  /* 0x000000408745723e */ /* 0x000fe200000000ff */
[----:B------:R-:W-:Y:S01]  /*7a10*/  IMAD R67, R175, 0xd, RZ ;  /* 0x0000000daf437824 */ /* 0x000fe200078e02ff */
[----:B------:R-:W-:Y:S01]  /*7a20*/  F2FP.F16.F32.PACK_AB R70, R101, R44 ;  /* 0x0000002c6546723e */ /* 0x000fe200000000ff */
[----:B------:R-:W-:Y:S01]  /*7a30*/  IMAD R101, R175, 0x1e, RZ ;  /* 0x0000001eaf657824 */ /* 0x000fe200078e02ff */
[----:B------:R-:W-:Y:S01]  /*7a40*/  F2FP.F16.F32.PACK_AB R71, R103, R42 ;  /* 0x0000002a6747723e */ /* 0x000fe200000000ff */
[----:B------:R-:W-:Y:S01]  /*7a50*/  IMAD R117, R175, 0x26, RZ ;  /* 0x00000026af757824 */ /* 0x000fe200078e02ff */
[----:B------:R-:W-:Y:S01]  /*7a60*/  F2FP.F16.F32.PACK_AB R44, R62, R41 ;  /* 0x000000293e2c723e */ /* 0x000fe200000000ff */
[----:B------:R-:W1:Y:S01]  /*7a70*/  LDC.64 R42, c[0x0][0x228] ;  /* 0x00008a00ff2a7b82 */ /* 0x000e620000000a00 */
[----:B------:R-:W-:Y:S01]  /*7a80*/  F2FP.F16.F32.PACK_AB R45, R139, R60 ;  /* 0x0000003c8b2d723e */ /* 0x000fe200000000ff */
[----:B------:R-:W-:Y:S01]  /*7a90*/  IMAD.SHL.U32 R41, R39, 0x2, RZ ;  /* 0x0000000227297824 */ /* 0x000fe200078e00ff */
[----:B------:R-:W-:Y:S01]  /*7aa0*/  F2FP.F16.F32.PACK_AB R46, R105, R40 ;  /* 0x00000028692e723e */ /* 0x000fe200000000ff */
[----:B------:R-:W-:Y:S01]  /*7ab0*/  STSM.16.M88.4 [R2], R16 ;  /* 0x0000001002007844 */ /* 0x000fe20000000200 */
[----:B------:R-:W-:Y:S01]  /*7ac0*/  F2FP.F16.F32.PACK_AB R47, R107, R38 ;  /* 0x000000266b2f723e */ /* 0x000fe200000000ff */
[----:B------:R-:W-:Y:S01]  /*7ad0*/  IMAD.HI R40, R39, 0x2, RZ ;  /* 0x0000000227287827 */ /* 0x000fe200078e02ff */
[----:B------:R-:W-:Y:S01]  /*7ae0*/  F2FP.F16.F32.PACK_AB R60, R58, R27 ;  /* 0x0000001b3a3c723e */ /* 0x000fe200000000ff */
[----:B------:R-:W-:Y:S01]  /*7af0*/  BAR.SYNC.DEFER_BLOCKING 0x0 ;  /* 0x0000000000007b1d */ /* 0x000fe20000010000 */
[----:B------:R-:W-:Y:S01]  /*7b00*/  F2FP.F16.F32.PACK_AB R62, R109, R26 ;  /* 0x0000001a6d3e723e */ /* 0x000fe200000000ff */
[C---:B------:R-:W-:Y:S01]  /*7b10*/  IMAD R109, R175.reuse, 0x22, RZ ;  /* 0x00000022af6d7824 */ /* 0x040fe200078e02ff */
[----:B------:R-:W-:Y:S01]  /*7b20*/  F2FP.F16.F32.PACK_AB R63, R24, R25 ;  /* 0x00000019183f723e */ /* 0x000fe200000000ff */
[----:B------:R-:W-:Y:S01]  /*7b30*/  IMAD R121, R175, 0x28, RZ ;  /* 0x00000028af797824 */ /* 0x000fe200078e02ff */
        /* <DEDUP_REMOVED lines=9> */
[----:B------:R-:W-:Y:S01]  /*7bd0*/  IMAD R169, R175, 0x36, RZ ;  /* 0x00000036afa97824 */ /* 0x000fe200078e02ff */
[----:B------:R-:W-:Y:S01]  /*7be0*/  F2FP.F16.F32.PACK_AB R149, R151, R48 ;  /* 0x000000309795723e */ /* 0x000fe200000000ff */
[----:B------:R-:W-:Y:S01]  /*7bf0*/  IMAD R91, R175, 0x19, RZ ;  /* 0x00000019af5b7824 */ /* 0x000fe200078e02ff */
[----:B-1----:R-:W-:Y:S01]  /*7c00*/  IADD3 R38, P4, P5, R41, UR5, R42 ;  /* 0x0000000529267c10 */ /* 0x002fe2000fd9e02a */
[----:B------:R-:W-:Y:S01]  /*7c10*/  UIMAD.WIDE UR4, UR4, 0x2, URZ ;  /* 0x00000002040478a5 */ /* 0x000fe2000f8e023f */
[----:B------:R-:W-:Y:S01]  /*7c20*/  F2FP.F16.F32.PACK_AB R150, R34, R35 ;  /* 0x000000232296723e */ /* 0x000fe200000000ff */
[C---:B------:R-:W-:Y:S01]  /*7c30*/  IMAD R173, R175.reuse, 0x38, RZ ;  /* 0x00000038afad7824 */ /* 0x040fe200078e02ff */
[----:B------:R-:W-:Y:S01]  /*7c40*/  F2FP.F16.F32.PACK_AB R151, R32, R33 ;  /* 0x000000212097723e */ /* 0x000fe200000000ff */
[----:B------:R-:W-:Y:S01]  /*7c50*/  IMAD R95, R175, 0x1b, RZ ;  /* 0x0000001baf5f7824 */ /* 0x000fe200078e02ff */
[----:B------:R-:W-:Y:S01]  /*7c60*/  FSETP.NEU.AND P1, PT, R73, RZ, PT ;  /* 0x000000ff4900720b */ /* 0x000fe20003f2d000 */
[----:B------:R-:W1:Y:S01]  /*7c70*/  LDS.128 R8, [R36] ;  /* 0x0000000024087984 */ /* 0x000e620000000c00 */
[----:B------:R-:W-:Y:S01]  /*7c80*/  IADD3.X R39, R40, UR5, R43, P4, P5 ;  /* 0x0000000528277c10 */ /* 0x000fe2000a7ea42b */
[C---:B------:R-:W-:Y:S01]  /*7c90*/  IMAD.SHL.U32 R43, R175.reuse, 0x2, RZ ;  /* 0x00000002af2b7824 */ /* 0x040fe200078e00ff */
[----:B------:R-:W-:Y:S01]  /*7ca0*/  LEA R42, P5, R175, R38, 0x2 ;  /* 0x00000026af2a7211 */ /* 0x000fe200078a10ff */
[----:B------:R-:W-:Y:S01]  /*7cb0*/  BAR.SYNC.DEFER_BLOCKING 0x0 ;  /* 0x0000000000007b1d */ /* 0x000fe20000010000 */
[----:B------:R-:W-:Y:S01]  /*7cc0*/  F2FP.F16.F32.PACK_AB R148, R37, R148 ;  /* 0x000000942594723e */ /* 0x000fe200000000ff */
[----:B------:R-:W-:Y:S01]  /*7cd0*/  IMAD R145, R175, 0x3a, RZ ;  /* 0x0000003aaf917824 */ /* 0x000fe200078e02ff */
[----:B------:R-:W-:Y:S01]  /*7ce0*/  IADD3 R40, P4, R43, R38, RZ ;  /* 0x000000262b287210 */ /* 0x000fe20007f9e0ff */
[----:B------:R-:W-:Y:S01]  /*7cf0*/  IMAD R133, R175, 0x3c, RZ ;  /* 0x0000003caf857824 */ /* 0x000fe200078e02ff */
[-C--:B------:R-:W-:Y:S01]  /*7d00*/  LEA.HI.X.SX32 R43, R43, R39.reuse, 0x1, P5 ;  /* 0x000000272b2b7211 */ /* 0x080fe200028f0eff */
[C---:B------:R-:W-:Y:S01]  /*7d10*/  IMAD R99, R175.reuse, 0x1d, RZ ;  /* 0x0000001daf637824 */ /* 0x040fe200078e02ff */
[C---:B------:R-:W-:Y:S01]  /*7d20*/  LEA.HI.X.SX32 R41, R175.reuse, R39, 0x1, P4 ;  /* 0x00000027af297211 */ /* 0x040fe200020f0eff */
[C---:B------:R-:W-:Y:S01]  /*7d30*/  IMAD R37, R175.reuse, 0x3e, RZ ;  /* 0x0000003eaf257824 */ /* 0x040fe200078e02ff */
[C---:B------:R-:W-:Y:S01]  /*7d40*/  SHF.L.U32 R73, R175.reuse, 0x4, RZ ;  /* 0x00000004af497819 */ /* 0x040fe200000006ff */
[C---:B------:R-:W-:Y:S01]  /*7d50*/  IMAD R177, R175.reuse, 0x42, RZ ;  /* 0x00000042afb17824 */ /* 0x040fe200078e02ff */
[----:B------:R-:W-:Y:S01]  /*7d60*/  FSETP.NEU.AND P2, PT, R78, RZ, PT ;  /* 0x000000ff4e00720b */ /* 0x000fe20003f4d000 */
[C---:B------:R-:W-:Y:S01]  /*7d70*/  IMAD R103, R175.reuse, 0x1f, RZ ;  /* 0x0000001faf677824 */ /* 0x040fe200078e02ff */
[----:B------:R-:W-:Y:S01]  /*7d80*/  FSETP.NEU.AND P0, PT, R80, RZ, PT ;  /* 0x000000ff5000720b */ /* 0x000fe20003f0d000 */
[C---:B------:R-:W-:Y:S01]  /*7d90*/  IMAD.SHL.U32 R105, R175.reuse, 0x20, RZ ;  /* 0x00000020af697824 */ /* 0x040fe200078e00ff */
[----:B------:R-:W-:Y:S01]  /*7da0*/  FSEL R14, R14, -INF , P1 ;  /* 0xff8000000e0e7808 */ /* 0x000fe20000800000 */
[----:B------:R-:W-:Y:S01]  /*7db0*/  IMAD R179, R175, 0x44, RZ ;  /* 0x00000044afb37824 */ /* 0x000fe200078e02ff */
[----:B------:R-:W-:Y:S01]  /*7dc0*/  FSEL R15, R15, -INF , P0 ;  /* 0xff8000000f0f7808 */ /* 0x000fe20000000000 */
[C---:B------:R-:W-:Y:S01]  /*7dd0*/  IMAD R107, R175.reuse, 0x21, RZ ;  /* 0x00000021af6b7824 */ /* 0x040fe200078e02ff */
[----:B------:R-:W-:Y:S01]  /*7de0*/  ULDC UR4, c[0x0][0x27c] ;  /* 0x00009f0000047ab9 */ /* 0x000fe20000000800 */
[----:B------:R-:W-:-:S02]  /*7df0*/  IMAD R181, R175, 0x46, RZ ;  /* 0x00000046afb57824 */ /* 0x000fc400078e02ff */
[----:B------:R-:W-:Y:S01]  /*7e00*/  FFMA R14, R14, 0.69314718246459960938, R57 ;  /* 0x3f3172180e0e7823 */ /* 0x000fe20000000039 */
[----:B------:R-:W-:Y:S02]  /*7e10*/  IMAD R183, R175, 0x48, RZ ;  /* 0x00000048afb77824 */ /* 0x000fe400078e02ff */
[----:B------:R-:W-:Y:S01]  /*7e20*/  FFMA R15, R15, 0.69314718246459960938, R234 ;  /* 0x3f3172180f0f7823 */ /* 0x000fe200000000ea */
[----:B------:R-:W-:Y:S01]  /*7e30*/  STSM.16.M88.4 [R2], R20 ;  /* 0x0000001402007844 */ /* 0x000fe20000000200 */
[C---:B------:R-:W-:Y:S01]  /*7e40*/  IMAD R111, R175.reuse, 0x23, RZ ;  /* 0x00000023af6f7824 */ /* 0x040fe200078e02ff */
[----:B------:R-:W-:Y:S01]  /*7e50*/  UIMAD UR4, UR7, UR4, URZ ;  /* 0x00000004070472a4 */ /* 0x000fe2000f8e023f */
[C---:B------:R-:W-:Y:S01]  /*7e60*/  IMAD R185, R175.reuse, 0x4a, RZ ;  /* 0x0000004aafb97824 */ /* 0x040fe200078e02ff */
[----:B------:R-:W-:Y:S01]  /*7e70*/  BAR.SYNC.DEFER_BLOCKING 0x0 ;  /* 0x0000000000007b1d */ /* 0x000fe20000010000 */
[C---:B------:R-:W-:Y:S01]  /*7e80*/  IMAD R187, R175.reuse, 0x4c, RZ ;  /* 0x0000004cafbb7824 */ /* 0x040fe200078e02ff */
[----:B------:R-:W-:Y:S01]  /*7e90*/  USHF.L.U32 UR6, UR4, 0x2, URZ ;  /* 0x0000000204067899 */ /* 0x000fe2000800063f */
[C---:B------:R-:W-:Y:S01]  /*7ea0*/  IMAD R189, R175.reuse, 0x4e, RZ ;  /* 0x0000004eafbd7824 */ /* 0x040fe200078e02ff */
[----:B------:R-:W-:Y:S01]  /*7eb0*/  UIMAD.WIDE UR4, UR4, 0x4, URZ ;  /* 0x00000004040478a5 */ /* 0x000fe2000f8e023f */
[----:B------:R-:W-:-:S02]  /*7ec0*/  IMAD R115, R175, 0x25, RZ ;  /* 0x00000025af737824 */ /* 0x000fc400078e02ff */
[C---:B------:R-:W-:Y:S02]  /*7ed0*/  IMAD R191, R175.reuse, 0x50, RZ ;  /* 0x00000050afbf7824 */ /* 0x040fe400078e02ff */
[C---:B------:R-:W-:Y:S02]  /*7ee0*/  IMAD R119, R175.reuse, 0x27, RZ ;  /* 0x00000027af777824 */ /* 0x040fe400078e02ff */
[C---:B------:R-:W-:Y:S02]  /*7ef0*/  IMAD R193, R175.reuse, 0x52, RZ ;  /* 0x00000052afc17824 */ /* 0x040fe400078e02ff */
[C---:B------:R-:W-:Y:S02]  /*7f00*/  IMAD R195, R175.reuse, 0x54, RZ ;  /* 0x00000054afc37824 */ /* 0x040fe400078e02ff */
[C---:B------:R-:W-:Y:S02]  /*7f10*/  IMAD R123, R175.reuse, 0x29, RZ ;  /* 0x00000029af7b7824 */ /* 0x040fe400078e02ff */
[----:B------:R-:W-:-:S02]  /*7f20*/  IMAD R197, R175, 0x56, RZ ;  /* 0x00000056afc57824 */ /* 0x000fc400078e02ff */
[C---:B------:R-:W-:Y:S02]  /*7f30*/  IMAD R199, R175.reuse, 0x58, RZ ;  /* 0x00000058afc77824 */ /* 0x040fe400078e02ff */
[C---:B------:R-:W-:Y:S02]  /*7f40*/  IMAD R201, R175.reuse, 0x5a, RZ ;  /* 0x0000005aafc97824 */ /* 0x040fe400078e02ff */
[C---:B------:R-:W-:Y:S01]  /*7f50*/  IMAD R131, R175.reuse, 0x2b, RZ ;  /* 0x0000002baf837824 */ /* 0x040fe200078e02ff */
[----:B------:R-:W-:Y:S01]  /*7f60*/  LDS.128 R16, [R36] ;  /* 0x0000000024107984 */ /* 0x000fe20000000c00 */
[C---:B------:R-:W-:Y:S02]  /*7f70*/  IMAD R203, R175.reuse, 0x5c, RZ ;  /* 0x0000005cafcb7824 */ /* 0x040fe400078e02ff */
[C---:B------:R-:W-:Y:S01]  /*7f80*/  IMAD R143, R175.reuse, 0x2d, RZ ;  /* 0x0000002daf8f7824 */ /* 0x040fe200078e02ff */
[----:B------:R-:W-:Y:S01]  /*7f90*/  BAR.SYNC.DEFER_BLOCKING 0x0 ;  /* 0x0000000000007b1d */ /* 0x000fe20000010000 */
        /* <DEDUP_REMOVED lines=9> */
[C---:B------:R-:W-:Y:S02]  /*8030*/  IMAD R217, R175.reuse, 0x6a, RZ ;  /* 0x0000006aafd97824 */ /* 0x040fe400078e02ff */
[C---:B------:R-:W-:Y:S02]  /*8040*/  IMAD R219, R175.reuse, 0x6c, RZ ;  /* 0x0000006cafdb7824 */ /* 0x040fe400078e02ff */
[C---:B------:R-:W-:Y:S01]  /*8050*/  IMAD R167, R175.reuse, 0x35, RZ ;  /* 0x00000035afa77824 */ /* 0x040fe200078e02ff */
[----:B------:R2:W-:Y:S01]  /*8060*/  STSM.16.M88.4 [R2], R68 ;  /* 0x0000004402007844 */ /* 0x0005e20000000200 */
[----:B------:R-:W-:-:S02]  /*8070*/  IMAD R221, R175, 0x6e, RZ ;  /* 0x0000006eafdd7824 */ /* 0x000fc400078e02ff */
[C---:B------:R-:W-:Y:S01]  /*8080*/  IMAD R223, R175.reuse, 0x70, RZ ;  /* 0x00000070afdf7824 */ /* 0x040fe200078e02ff */
[----:B------:R-:W-:Y:S01]  /*8090*/  BAR.SYNC.DEFER_BLOCKING 0x0 ;  /* 0x0000000000007b1d */ /* 0x000fe20000010000 */
[C---:B------:R-:W-:Y:S02]  /*80a0*/  IMAD R225, R175.reuse, 0x72, RZ ;  /* 0x00000072afe17824 */ /* 0x040fe400078e02ff */
[C---:B------:R-:W-:Y:S02]  /*80b0*/  IMAD R171, R175.reuse, 0x37, RZ ;  /* 0x00000037afab7824 */ /* 0x040fe400078e02ff */
[C---:B------:R-:W-:Y:S02]  /*80c0*/  IMAD R227, R175.reuse, 0x74, RZ ;  /* 0x00000074afe37824 */ /* 0x040fe400078e02ff */
[C---:B------:R-:W-:Y:S02]  /*80d0*/  IMAD R229, R175.reuse, 0x76, RZ ;  /* 0x00000076afe57824 */ /* 0x040fe400078e02ff */
[----:B------:R-:W-:-:S02]  /*80e0*/  IMAD R153, R175, 0x78, RZ ;  /* 0x00000078af997824 */ /* 0x000fc400078e02ff */
[C---:B------:R-:W-:Y:S02]  /*80f0*/  IMAD R139, R175.reuse, 0x3b, RZ ;  /* 0x0000003baf8b7824 */ /* 0x040fe400078e02ff */
[C---:B--2---:R-:W-:Y:S02]  /*8100*/  IMAD R69, R175.reuse, 0xe, RZ ;  /* 0x0000000eaf457824 */ /* 0x044fe400078e02ff */
[C---:B------:R-:W-:Y:S02]  /*8110*/  IMAD R71, R175.reuse, 0xf, RZ ;  /* 0x0000000faf477824 */ /* 0x040fe400078e02ff */
[C---:B------:R-:W-:Y:S02]  /*8120*/  IMAD R147, R175.reuse, 0x7a, RZ ;  /* 0x0000007aaf937824 */ /* 0x040fe400078e02ff */
[C---:B------:R-:W-:Y:S02]  /*8130*/  IMAD R141, R175.reuse, 0x7e, RZ ;  /* 0x0000007eaf8d7824 */ /* 0x040fe400078e02ff */
[----:B------:R-:W-:-:S02]  /*8140*/  IMAD R135, R175, 0x7c, RZ ;  /* 0x0000007caf877824 */ /* 0x000fc400078e02ff */
[C---:B------:R-:W-:Y:S01]  /*8150*/  IMAD R127, R175.reuse, 0x3d, RZ ;  /* 0x0000003daf7f7824 */ /* 0x040fe200078e02ff */
[----:B------:R-:W2:Y:S01]  /*8160*/  LDS.128 R20, [R36] ;  /* 0x0000000024147984 */ /* 0x000ea20000000c00 */
[C---:B------:R-:W-:Y:S02]  /*8170*/  IMAD R129, R175.reuse, 0x3f, RZ ;  /* 0x0000003faf817824 */ /* 0x040fe400078e02ff */
[----:B------:R-:W-:Y:S01]  /*8180*/  IMAD.SHL.U32 R252, R252, 0x2, RZ ;  /* 0x00000002fcfc7824 */ /* 0x000fe200078e00ff */
[----:B------:R-:W-:Y:S06]  /*8190*/  BAR.SYNC.DEFER_BLOCKING 0x0 ;  /* 0x0000000000007b1d */ /* 0x000fec0000010000 */
[----:B------:R3:W-:Y:S02]  /*81a0*/  STSM.16.M88.4 [R2], R44 ;  /* 0x0000002c02007844 */ /* 0x0007e40000000200 */
[----:B------:R-:W-:Y:S01]  /*81b0*/  BAR.SYNC.DEFER_BLOCKING 0x0 ;  /* 0x0000000000007b1d */ /* 0x000fe20000010000 */
[----:B---3--:R-:W-:Y:S01]  /*81c0*/  IMAD R45, R175, 0x3, RZ ;  /* 0x00000003af2d7824 */ /* 0x008fe200078e02ff */
[-C--:B------:R-:W-:Y:S01]  /*81d0*/  IADD3 R44, P6, R51, R38.reuse, RZ ;  /* 0x00000026332c7210 */ /* 0x080fe20007fde0ff */
[C---:B------:R-:W-:Y:S01]  /*81e0*/  IMAD.SHL.U32 R47, R175.reuse, 0x4, RZ ;  /* 0x00000004af2f7824 */ /* 0x040fe200078e00ff */
[----:B------:R-:W-:-:S02]  /*81f0*/  LEA R46, P4, R175, R38, 0x3 ;  /* 0x00000026af2e7211 */ /* 0x000fc400078818ff */
[-C--:B------:R-:W-:Y:S02]  /*8200*/  LEA.HI.X.SX32 R45, R45, R39.reuse, 0x1, P6 ;  /* 0x000000272d2d7211 */ /* 0x080fe400030f0eff */
[-C--:B------:R-:W-:Y:S02]  /*8210*/  IADD3 R50, P6, R65, R38.reuse, RZ ;  /* 0x0000002641327210 */ /* 0x080fe40007fde0ff */
[-C--:B------:R-:W-:Y:S02]  /*8220*/  LEA.HI.X.SX32 R47, R47, R39.reuse, 0x1, P4 ;  /* 0x000000272f2f7211 */ /* 0x080fe400020f0eff */
[----:B------:R-:W-:Y:S01]  /*8230*/  LEA.HI.X.SX32 R51, R51, R39, 0x1, P6 ;  /* 0x0000002733337211 */ /* 0x000fe200030f0eff */
[----:B------:R-:W3:Y:S01]  /*8240*/  LDS.128 R24, [R36] ;  /* 0x0000000024187984 */ /* 0x000ee20000000c00 */
[----:B------:R-:W-:Y:S01]  /*8250*/  BAR.SYNC.DEFER_BLOCKING 0x0 ;  /* 0x0000000000007b1d */ /* 0x000fe20000010000 */
[----:B------:R-:W-:-:S04]  /*8260*/  IADD3 R58, P6, R77, R38, RZ ;  /* 0x000000264d3a7210 */ /* 0x000fc80007fde0ff */
[----:B------:R-:W-:Y:S02]  /*8270*/  LEA.HI.X.SX32 R59, R59, R39, 0x1, P6 ;  /* 0x000000273b3b7211 */ /* 0x000fe400030f0eff */
[----:B------:R-:W-:-:S04]  /*8280*/  IADD3 R64, P6, R89, R38, RZ ;  /* 0x0000002659407210 */ /* 0x000fc80007fde0ff */
[----:B------:R-:W-:Y:S02]  /*8290*/  LEA.HI.X.SX32 R65, R65, R39, 0x1, P6 ;  /* 0x0000002741417211 */ /* 0x000fe400030f0eff */
[----:B------:R-:W-:-:S04]  /*82a0*/  IADD3 R70, P6, R101, R38, RZ ;  /* 0x0000002665467210 */ /* 0x000fc80007fde0ff */
[----:B------:R-:W-:Y:S02]  /*82b0*/  LEA.HI.X.SX32 R71, R71, R39, 0x1, P6 ;  /* 0x0000002747477211 */ /* 0x000fe400030f0eff */
[----:B------:R-:W-:-:S04]  /*82c0*/  IADD3 R76, P6, R113, R38, RZ ;  /* 0x00000026714c7210 */ /* 0x000fc80007fde0ff */
[----:B------:R-:W-:Y:S01]  /*82d0*/  LEA.HI.X.SX32 R77, R77, R39, 0x1, P6 ;  /* 0x000000274d4d7211 */ /* 0x000fe200030f0eff */
[----:B------:R4:W-:Y:S01]  /*82e0*/  STSM.16.M88.4 [R2], R60 ;  /* 0x0000003c02007844 */ /* 0x0009e20000000200 */
[----:B------:R-:W-:Y:S01]  /*82f0*/  BAR.SYNC.DEFER_BLOCKING 0x0 ;  /* 0x0000000000007b1d */ /* 0x000fe20000010000 */
[----:B------:R-:W-:-:S04]  /*8300*/  IADD3 R82, P6, R125, R38, RZ ;  /* 0x000000267d527210 */ /* 0x000fc80007fde0ff */
[----:B------:R-:W-:Y:S02]  /*8310*/  LEA.HI.X.SX32 R83, R83, R39, 0x1, P6 ;  /* 0x0000002753537211 */ /* 0x000fe400030f0eff */
[----:B------:R-:W-:-:S04]  /*8320*/  IADD3 R88, P6, R157, R38, RZ ;  /* 0x000000269d587210 */ /* 0x000fc80007fde0ff */
[----:B------:R-:W-:Y:S01]  /*8330*/  LEA.HI.X.SX32 R89, R89, R39, 0x1, P6 ;  /* 0x0000002759597211 */ /* 0x000fe200030f0eff */
[----:B----4-:R-:W-:Y:S01]  /*8340*/  IMAD R61, R175, 0xa, RZ ;  /* 0x0000000aaf3d7824 */ /* 0x010fe200078e02ff */
[----:B------:R-:W-:Y:S01]  /*8350*/  IADD3 R94, P6, R169, R38, RZ ;  /* 0x00000026a95e7210 */ /* 0x000fe20007fde0ff */
[----:B------:R-:W-:-:S03]  /*8360*/  IMAD R63, R175, 0xb, RZ ;  /* 0x0000000baf3f7824 */ /* 0x000fc600078e02ff */
[-C--:B------:R-:W-:Y:S02]  /*8370*/  IADD3 R48, P5, R61, R38.reuse, RZ ;  /* 0x000000263d307210 */ /* 0x080fe40007fbe0ff */
[-C--:B------:R-:W-:Y:S02]  /*8380*/  LEA.HI.X.SX32 R95, R95, R39.reuse, 0x1, P6 ;  /* 0x000000275f5f7211 */ /* 0x080fe400030f0eff */
[-C--:B------:R-:W-:Y:S02]  /*8390*/  LEA.HI.X.SX32 R49, R49, R39.reuse, 0x1, P5 ;  /* 0x0000002731317211 */ /* 0x080fe400028f0eff */
[-C--:B------:R-:W-:Y:S01]  /*83a0*/  IADD3 R100, P6, R133, R38.reuse, RZ ;  /* 0x0000002685647210 */ /* 0x080fe20007fde0ff */
[----:B------:R-:W4:Y:S03]  /*83b0*/  LDS.128 R28, [R36] ;  /* 0x00000000241c7984 */ /* 0x000f260000000c00 */
[----:B------:R-:W-:Y:S01]  /*83c0*/  LEA.HI.X.SX32 R101, R101, R39, 0x1, P6 ;  /* 0x0000002765657211 */ /* 0x000fe200030f0eff */
        /* <DEDUP_REMOVED lines=14> */
[-C--:B------:R-:W-:Y:S01]  /*84b0*/  LEA.HI.X.SX32 R157, R157, R39.reuse, 0x1, P6 ;  /* 0x000000279d9d7211 */ /* 0x080fe200030f0eff */
[----:B-----5:R-:W-:Y:S01]  /*84c0*/  IMAD R53, R175, 0x7, RZ ;  /* 0x00000007af357824 */ /* 0x020fe200078e02ff */
[-C--:B------:R-:W-:Y:S01]  /*84d0*/  IADD3 R52, P4, R69, R38.reuse, RZ ;  /* 0x0000002645347210 */ /* 0x080fe20007f9e0ff */
[C---:B------:R-:W-:Y:S01]  /*84e0*/  IMAD.SHL.U32 R55, R175.reuse, 0x8, RZ ;  /* 0x00000008af377824 */ /* 0x040fe200078e00ff */
[-C--:B------:R-:W-:Y:S02]  /*84f0*/  LEA R54, P5, R175, R38.reuse, 0x4 ;  /* 0x00000026af367211 */ /* 0x080fe400078a20ff */
[-C--:B------:R-:W-:Y:S02]  /*8500*/  LEA.HI.X.SX32 R53, R53, R39.reuse, 0x1, P4 ;  /* 0x0000002735357211 */ /* 0x080fe400020f0eff */
[----:B------:R-:W-:Y:S02]  /*8510*/  IADD3 R60, P4, R81, R38, RZ ;  /* 0x00000026513c7210 */ /* 0x000fe40007f9e0ff */
[----:B------:R-:W-:-:S02]  /*8520*/  LEA.HI.X.SX32 R55, R55, R39, 0x1, P5 ;  /* 0x0000002737377211 */ /* 0x000fc400028f0eff */
[-C--:B------:R-:W-:Y:S01]  /*8530*/  IADD3 R62, P5, R85, R38.reuse, RZ ;  /* 0x00000026553e7210 */ /* 0x080fe20007fbe0ff */
[----:B------:R-:W5:Y:S01]  /*8540*/  LDS.128 R32, [R36] ;  /* 0x0000000024207984 */ /* 0x000f620000000c00 */
[-C--:B------:R-:W-:Y:S01]  /*8550*/  LEA.HI.X.SX32 R61, R61, R39.reuse, 0x1, P4 ;  /* 0x000000273d3d7211 */ /* 0x080fe200020f0eff */
[----:B------:R-:W-:Y:S01]  /*8560*/  BAR.SYNC.DEFER_BLOCKING 0x0 ;  /* 0x0000000000007b1d */ /* 0x000fe20000010000 */
[-C--:B------:R-:W-:Y:S02]  /*8570*/  IADD3 R66, P4, R93, R38.reuse, RZ ;  /* 0x000000265d427210 */ /* 0x080fe40007f9e0ff */
[-C--:B------:R-:W-:Y:S02]  /*8580*/  LEA.HI.X.SX32 R63, R63, R39.reuse, 0x1, P5 ;  /* 0x000000273f3f7211 */ /* 0x080fe400028f0eff */
[----:B------:R-:W-:Y:S02]  /*8590*/  IADD3 R68, P5, R97, R38, RZ ;  /* 0x0000002661447210 */ /* 0x000fe40007fbe0ff */
[----:B------:R-:W-:-:S02]  /*85a0*/  LEA.HI.X.SX32 R67, R67, R39, 0x1, P4 ;  /* 0x0000002743437211 */ /* 0x000fc400020f0eff */
[-C--:B------:R-:W-:Y:S02]  /*85b0*/  LEA R72, P4, R175, R38.reuse, 0x5 ;  /* 0x00000026af487211 */ /* 0x080fe400078828ff */
[-C--:B------:R-:W-:Y:S02]  /*85c0*/  LEA.HI.X.SX32 R69, R69, R39.reuse, 0x1, P5 ;  /* 0x0000002745457211 */ /* 0x080fe400028f0eff */
[-C--:B------:R-:W-:Y:S02]  /*85d0*/  IADD3 R74, P5, R109, R38.reuse, RZ ;  /* 0x000000266d4a7210 */ /* 0x080fe40007fbe0ff */
[-C--:B------:R-:W-:Y:S02]  /*85e0*/  LEA.HI.X.SX32 R73, R73, R39.reuse, 0x1, P4 ;  /* 0x0000002749497211 */ /* 0x080fe400020f0eff */
[----:B------:R-:W-:Y:S02]  /*85f0*/  IADD3 R78, P4, R117, R38, RZ ;  /* 0x00000026754e7210 */ /* 0x000fe40007f9e0ff */
[----:B------:R-:W-:-:S02]  /*8600*/  LEA.HI.X.SX32 R75, R75, R39, 0x1, P5 ;  /* 0x000000274b4b7211 */ /* 0x000fc400028f0eff */
[-C--:B------:R-:W-:Y:S02]  /*8610*/  IADD3 R80, P5, R121, R38.reuse, RZ ;  /* 0x0000002679507210 */ /* 0x080fe40007fbe0ff */
[-C--:B------:R-:W-:Y:S01]  /*8620*/  LEA.HI.X.SX32 R79, R79, R39.reuse, 0x1, P4 ;  /* 0x000000274f4f7211 */ /* 0x080fe200020f0eff */
[----:B------:R0:W-:Y:S01]  /*8630*/  STSM.16.M88.4 [R2], R148 ;  /* 0x0000009402007844 */ /* 0x0001e20000000200 */
[----:B------:R-:W-:Y:S01]  /*8640*/  BAR.SYNC.DEFER_BLOCKING 0x0 ;  /* 0x0000000000007b1d */ /* 0x000fe20000010000 */
[-C--:B------:R-:W-:Y:S02]  /*8650*/  IADD3 R84, P4, R137, R38.reuse, RZ ;  /* 0x0000002689547210 */ /* 0x080fe40007f9e0ff */
[-C--:B------:R-:W-:Y:S02]  /*8660*/  LEA.HI.X.SX32 R81, R81, R39.reuse, 0x1, P5 ;  /* 0x0000002751517211 */ /* 0x080fe400028f0eff */
[----:B------:R-:W-:Y:S02]  /*8670*/  LEA.HI.X.SX32 R85, R85, R39, 0x1, P4 ;  /* 0x0000002755557211 */ /* 0x000fe400020f0eff */
[----:B------:R-:W-:-:S02]  /*8680*/  IADD3 R90, P4, R161, R38, RZ ;  /* 0x00000026a15a7210 */ /* 0x000fc40007f9e0ff */
[-C--:B------:R-:W-:Y:S02]  /*8690*/  IADD3 R162, P6, R213, R38.reuse, RZ ;  /* 0x00000026d5a27210 */ /* 0x080fe40007fde0ff */
[-C--:B------:R-:W-:Y:S01]  /*86a0*/  LEA.HI.X.SX32 R91, R91, R39.reuse, 0x1, P4 ;  /* 0x000000275b5b7211 */ /* 0x080fe200020f0eff */
[----:B0-----:R-:W-:Y:S01]  /*86b0*/  IMAD R149, R175, 0x2e, RZ ;  /* 0x0000002eaf957824 */ /* 0x001fe200078e02ff */
[-C--:B------:R-:W-:Y:S01]  /*86c0*/  IADD3 R96, P4, R173, R38.reuse, RZ ;  /* 0x00000026ad607210 */ /* 0x080fe20007f9e0ff */
[----:B------:R-:W-:Y:S01]  /*86d0*/  IMAD R151, R175, 0x39, RZ ;  /* 0x00000039af977824 */ /* 0x000fe200078e02ff */
[-C--:B------:R-:W-:Y:S02]  /*86e0*/  LEA.HI.X.SX32 R163, R163, R39.reuse, 0x1, P6 ;  /* 0x00000027a3a37211 */ /* 0x080fe400030f0eff */
[----:B------:R-:W-:Y:S02]  /*86f0*/  IADD3 R86, P5, R149, R38, RZ ;  /* 0x0000002695567210 */ /* 0x000fe40007fbe0ff */
[----:B------:R-:W-:-:S02]  /*8700*/  LEA.HI.X.SX32 R97, R97, R39, 0x1, P4 ;  /* 0x0000002761617211 */ /* 0x000fc400020f0eff */
[-C--:B------:R-:W-:Y:S02]  /*8710*/  LEA.HI.X.SX32 R87, R87, R39.reuse, 0x1, P5 ;  /* 0x0000002757577211 */ /* 0x080fe400028f0eff */
[-C--:B------:R-:W-:Y:S01]  /*8720*/  IADD3 R92, P5, R165, R38.reuse, RZ ;  /* 0x00000026a55c7210 */ /* 0x080fe20007fbe0ff */
[----:B------:R0:W-:Y:S01]  /*8730*/  STG.E.U16 desc[UR18][R38.64], R4 ;  /* 0x0000000426007986 */ /* 0x0001e2000c101512 */
[-C--:B------:R-:W-:Y:S02]  /*8740*/  IADD3 R102, P4, R37, R38.reuse, RZ ;  /* 0x0000002625667210 */ /* 0x080fe40007f9e0ff */
[-C--:B------:R-:W-:Y:S02]  /*8750*/  LEA.HI.X.SX32 R93, R93, R39.reuse, 0x1, P5 ;  /* 0x000000275d5d7211 */ /* 0x080fe400028f0eff */
[----:B------:R-:W-:Y:S02]  /*8760*/  IADD3 R98, P5, R145, R38, RZ ;  /* 0x0000002691627210 */ /* 0x000fe40007fbe0ff */
[----:B------:R-:W-:-:S02]  /*8770*/  LEA.HI.X.SX32 R103, R103, R39, 0x1, P4 ;  /* 0x0000002767677211 */ /* 0x000fc400020f0eff */
[-C--:B------:R-:W-:Y:S02]  /*8780*/  LEA.HI.X.SX32 R99, R99, R39.reuse, 0x1, P5 ;  /* 0x0000002763637211 */ /* 0x080fe400028f0eff */
[-C--:B------:R-:W-:Y:S02]  /*8790*/  LEA R104, P5, R175, R38.reuse, 0x6 ;  /* 0x00000026af687211 */ /* 0x080fe400078a30ff */
[-C--:B------:R-:W-:Y:S02]  /*87a0*/  IADD3 R108, P4, R179, R38.reuse, RZ ;  /* 0x00000026b36c7210 */ /* 0x080fe40007f9e0ff */
[-C--:B------:R-:W-:Y:S02]  /*87b0*/  LEA.HI.X.SX32 R105, R105, R39.reuse, 0x1, P5 ;  /* 0x0000002769697211 */ /* 0x080fe400028f0eff */
[----:B------:R-:W-:Y:S02]  /*87c0*/  IADD3 R110, P5, R181, R38, RZ ;  /* 0x00000026b56e7210 */ /* 0x000fe40007fbe0ff */
[----:B------:R-:W-:-:S02]  /*87d0*/  LEA.HI.X.SX32 R109, R109, R39, 0x1, P4 ;  /* 0x000000276d6d7211 */ /* 0x000fc400020f0eff */
[-C--:B------:R-:W-:Y:S02]  /*87e0*/  IADD3 R114, P4, R185, R38.reuse, RZ ;  /* 0x00000026b9727210 */ /* 0x080fe40007f9e0ff */
[-C--:B------:R-:W-:Y:S02]  /*87f0*/  LEA.HI.X.SX32 R111, R111, R39.reuse, 0x1, P5 ;  /* 0x000000276f6f7211 */ /* 0x080fe400028f0eff */
        /* <DEDUP_REMOVED lines=19> */
[----:B------:R-:W-:Y:S02]  /*8930*/  LEA.HI.X.SX32 R161, R161, R39, 0x1, P5 ;  /* 0x00000027a1a17211 */ /* 0x000fe400028f0eff */
[-C--:B------:R-:W-:Y:S02]  /*8940*/  IADD3 R166, P5, R217, R38.reuse, RZ ;  /* 0x00000026d9a67210 */ /* 0x080fe40007fbe0ff */
[----:B------:R-:W-:-:S02]  /*8950*/  IADD3 R168, P6, R219, R38, RZ ;  /* 0x00000026dba87210 */ /* 0x000fc40007fde0ff */
[-C--:B------:R-:W-:Y:S02]  /*8960*/  LEA.HI.X.SX32 R165, R165, R39.reuse, 0x1, P4 ;  /* 0x00000027a5a57211 */ /* 0x080fe400020f0eff */
[-C--:B------:R-:W-:Y:S02]  /*8970*/  IADD3 R170, P4, R221, R38.reuse, RZ ;  /* 0x00000026ddaa7210 */ /* 0x080fe40007f9e0ff */
[-C--:B------:R-:W-:Y:S02]  /*8980*/  LEA.HI.X.SX32 R167, R167, R39.reuse, 0x1, P5 ;  /* 0x00000027a7a77211 */ /* 0x080fe400028f0eff */
[-C--:B------:R-:W-:Y:S02]  /*8990*/  IADD3 R172, P5, R223, R38.reuse, RZ ;  /* 0x00000026dfac7210 */ /* 0x080fe40007fbe0ff */
[----:B------:R-:W-:Y:S02]  /*89a0*/  LEA.HI.X.SX32 R169, R169, R39, 0x1, P6 ;  /* 0x00000027a9a97211 */ /* 0x000fe400030f0eff */
        /* <DEDUP_REMOVED lines=12> */
[----:B0-----:R-:W-:-:S02]  /*8a70*/  IADD3 R38, P6, R135, R38, RZ ;  /* 0x0000002687267210 */ /* 0x001fc40007fde0ff */
[----:B------:R-:W-:Y:S02]  /*8a80*/  PRMT R4, R4, 0x7632, R4 ;  /* 0x0000763204047816 */ /* 0x000fe40000000004 */
[-C--:B------:R-:W-:Y:S02]  /*8a90*/  LEA.HI.X.SX32 R135, R127, R39.reuse, 0x1, P4 ;  /* 0x000000277f877211 */ /* 0x080fe400020f0eff */
[-C--:B------:R-:W-:Y:S01]  /*8aa0*/  LEA.HI.X.SX32 R127, R129, R39.reuse, 0x1, P5 ;  /* 0x00000027817f7211 */ /* 0x080fe200028f0eff */
[----:B------:R0:W-:Y:S01]  /*8ab0*/  STG.E.U16 desc[UR18][R40.64], R4 ;  /* 0x0000000428007986 */ /* 0x0001e2000c101512 */
[----:B------:R-:W-:Y:S02]  /*8ac0*/  PRMT R2, R5, 0x7632, R2 ;  /* 0x0000763205027816 */ /* 0x000fe40000000002 */
[----:B------:R-:W-:Y:S01]  /*8ad0*/  LEA.HI.X.SX32 R39, R37, R39, 0x1, P6 ;  /* 0x0000002725277211 */ /* 0x000fe200030f0eff */
[----:B------:R2:W-:Y:S01]  /*8ae0*/  STG.E.U16 desc[UR18][R42.64], R5 ;  /* 0x000000052a007986 */ /* 0x0005e2000c101512 */
[----:B------:R-:W-:-:S03]  /*8af0*/  PRMT R37, R6, 0x7632, R37 ;  /* 0x0000763206257816 */ /* 0x000fc60000000025 */
[----:B------:R3:W-:Y:S01]  /*8b00*/  STG.E.U16 desc[UR18][R44.64], R2 ;  /* 0x000000022c007986 */ /* 0x0007e2000c101512 */
[----:B0-----:R-:W-:-:S03]  /*8b10*/  PRMT R41, R7, 0x7632, R41 ;  /* 0x0000763207297816 */ /* 0x001fc60000000029 */
[----:B------:R0:W-:Y:S01]  /*8b20*/  STG.E.U16 desc[UR18][R46.64], R6 ;  /* 0x000000062e007986 */ /* 0x0001e2000c101512 */
[----:B-1----:R-:W-:Y:S02]  /*8b30*/  PRMT R4, R9, 0x7632, R4 ;  /* 0x0000763209047816 */ /* 0x002fe40000000004 */
[----:B--2---:R-:W-:Y:S01]  /*8b40*/  PRMT R43, R8, 0x7632, R43 ;  /* 0x00007632082b7816 */ /* 0x004fe2000000002b */
[----:B------:R1:W-:Y:S01]  /*8b50*/  STG.E.U16 desc[UR18][R48.64], R37 ;  /* 0x0000002530007986 */ /* 0x0003e2000c101512 */
[----:B------:R-:W-:Y:S02]  /*8b60*/  PRMT R5, R11, 0x7632, R5 ;  /* 0x000076320b057816 */ /* 0x000fe40000000005 */
[----:B---3--:R-:W-:Y:S01]  /*8b70*/  PRMT R2, R10, 0x7632, R2 ;  /* 0x000076320a027816 */ /* 0x008fe20000000002 */
[----:B------:R2:W-:Y:S01]  /*8b80*/  STG.E.U16 desc[UR18][R50.64], R7 ;  /* 0x0000000732007986 */ /* 0x0005e2000c101512 */
[----:B------:R-:W-:-:S03]  /*8b90*/  PRMT R45, R20, 0x7632, R45 ;  /* 0x00007632142d7816 */ /* 0x000fc6000000002d */
[----:B------:R3:W-:Y:S01]  /*8ba0*/  STG.E.U16 desc[UR18][R52.64], R41 ;  /* 0x0000002934007986 */ /* 0x0007e2000c101512 */
[----:B0-----:R-:W-:Y:S02]  /*8bb0*/  PRMT R6, R17, 0x7632, R6 ;  /* 0x0000763211067816 */ /* 0x001fe40000000006 */
[----:B------:R-:W-:Y:S01]  /*8bc0*/  PRMT R47, R21, 0x7632, R47 ;  /* 0x00007632152f7816 */ /* 0x000fe2000000002f */
[----:B------:R0:W-:Y:S01]  /*8bd0*/  STG.E.U16 desc[UR18][R54.64], R8 ;  /* 0x0000000836007986 */ /* 0x0001e2000c101512 */
[----:B-1----:R-:W-:Y:S02]  /*8be0*/  PRMT R37, R16, 0x7632, R37 ;  /* 0x0000763210257816 */ /* 0x002fe40000000025 */
[----:B------:R-:W-:Y:S01]  /*8bf0*/  PRMT R49, R22, 0x7632, R49 ;  /* 0x0000763216317816 */ /* 0x000fe20000000031 */
[----:B------:R1:W-:Y:S01]  /*8c00*/  STG.E.U16 desc[UR18][R58.64], R43 ;  /* 0x0000002b3a007986 */ /* 0x0003e2000c101512 */
[----:B--2---:R-:W-:-:S03]  /*8c10*/  PRMT R51, R23, 0x7632, R51 ;  /* 0x0000763217337816 */ /* 0x004fc60000000033 */
[----:B------:R4:W-:Y:S01]  /*8c20*/  STG.E.U16 desc[UR18][R60.64], R9 ;  /* 0x000000093c007986 */ /* 0x0009e2000c101512 */
[----:B---3--:R-:W-:Y:S02]  /*8c30*/  PRMT R41, R18, 0x7632, R41 ;  /* 0x0000763212297816 */ /* 0x008fe40000000029 */
[----:B------:R-:W-:Y:S01]  /*8c40*/  PRMT R53, R24, 0x7632, R53 ;  /* 0x0000763218357816 */ /* 0x000fe20000000035 */
[----:B------:R-:W-:Y:S01]  /*8c50*/  STG.E.U16 desc[UR18][R62.64], R4 ;  /* 0x000000043e007986 */ /* 0x000fe2000c101512 */
[----:B0-----:R-:W-:-:S03]  /*8c60*/  PRMT R55, R25, 0x7632, R55 ;  /* 0x0000763219377816 */ /* 0x001fc60000000037 */
[----:B------:R0:W-:Y:S01]  /*8c70*/  STG.E.U16 desc[UR18][R64.64], R10 ;  /* 0x0000000a40007986 */ /* 0x0001e2000c101512 */
[----:B-1----:R-:W-:Y:S02]  /*8c80*/  PRMT R43, R19, 0x7632, R43 ;  /* 0x00007632132b7816 */ /* 0x002fe4000000002b */
[----:B------:R-:W-:Y:S01]  /*8c90*/  PRMT R59, R27, 0x7632, R59 ;  /* 0x000076321b3b7816 */ /* 0x000fe2000000003b */
[----:B------:R1:W-:Y:S01]  /*8ca0*/  STG.E.U16 desc[UR18][R66.64], R2 ;  /* 0x0000000242007986 */ /* 0x0003e2000c101512 */
[----:B----4-:R-:W-:Y:S01]  /*8cb0*/  PRMT R61, R28, 0x7632, R61 ;  /* 0x000076321c3d7816 */ /* 0x010fe2000000003d */
[----:B------:R-:W2:Y:S02]  /*8cc0*/  LDC.64 R8, c[0x0][0x230] ;  /* 0x00008c00ff087b82 */ /* 0x000ea40000000a00 */
[----:B------:R-:W-:Y:S04]  /*8cd0*/  STG.E.U16 desc[UR18][R68.64], R11 ;  /* 0x0000000b44007986 */ /* 0x000fe8000c101512 */
[----:B------:R3:W-:Y:S01]  /*8ce0*/  STG.E.U16 desc[UR18][R70.64], R5 ;  /* 0x0000000546007986 */ /* 0x0007e2000c101512 */
[----:B0-----:R-:W-:-:S03]  /*8cf0*/  PRMT R65, R29, 0x7632, R65 ;  /* 0x000076321d417816 */ /* 0x001fc60000000041 */
[----:B------:R-:W-:Y:S01]  /*8d00*/  STG.E.U16 desc[UR18][R72.64], R16 ;  /* 0x0000001048007986 */ /* 0x000fe2000c101512 */
[----:B-1----:R-:W-:-:S03]  /*8d10*/  PRMT R2, R26, 0x7632, R2 ;  /* 0x000076321a027816 */ /* 0x002fc60000000002 */
[----:B------:R-:W-:Y:S04]  /*8d20*/  STG.E.U16 desc[UR18][R74.64], R37 ;  /* 0x000000254a007986 */ /* 0x000fe8000c101512 */
[----:B------:R0:W-:Y:S01]  /*8d30*/  STG.E.U16 desc[UR18][R76.64], R17 ;  /* 0x000000114c007986 */ /* 0x0001e2000c101512 */
[----:B---3--:R-:W-:-:S03]  /*8d40*/  PRMT R71, R30, 0x7632, R71 ;  /* 0x000076321e477816 */ /* 0x008fc60000000047 */
[----:B------:R5:W-:Y:S04]  /*8d50*/  STG.E.U16 desc[UR18][R78.64], R6 ;  /* 0x000000064e007986 */ /* 0x000be8000c101512 */
[----:B------:R-:W1:Y:S04]  /*8d60*/  LDS.128 R4, [R36] ;  /* 0x0000000024047984 */ /* 0x000e680000000c00 */
[----:B------:R3:W-:Y:S01]  /*8d70*/  STG.E.U16 desc[UR18][R80.64], R18 ;  /* 0x0000001250007986 */ /* 0x0007e2000c101512 */
[----:B0-----:R-:W-:-:S03]  /*8d80*/  PRMT R77, R31, 0x7632, R77 ;  /* 0x000076321f4d7816 */ /* 0x001fc6000000004d */
[----:B------:R0:W-:Y:S01]  /*8d90*/  STG.E.U16 desc[UR18][R82.64], R41 ;  /* 0x0000002952007986 */ /* 0x0001e2000c101512 */
[----:B-----5:R-:W-:-:S03]  /*8da0*/  PRMT R79, R32, 0x7632, R79 ;  /* 0x00007632204f7816 */ /* 0x020fc6000000004f */
[----:B------:R4:W-:Y:S04]  /*8db0*/  STG.E.U16 desc[UR18][R84.64], R19 ;  /* 0x0000001354007986 */ /* 0x0009e8000c101512 */
[----:B------:R-:W-:Y:S01]  /*8dc0*/  STG.E.U16 desc[UR18][R86.64], R43 ;  /* 0x0000002b56007986 */ /* 0x000fe2000c101512 */
[----:B---3--:R-:W-:-:S03]  /*8dd0*/  PRMT R81, R33, 0x7632, R81 ;  /* 0x0000763221517816 */ /* 0x008fc60000000051 */
[----:B------:R-:W-:Y:S01]  /*8de0*/  STG.E.U16 desc[UR18][R88.64], R20 ;  /* 0x0000001458007986 */ /* 0x000fe2000c101512 */
[----:B0-----:R-:W-:-:S03]  /*8df0*/  PRMT R83, R34, 0x7632, R83 ;  /* 0x0000763222537816 */ /* 0x001fc60000000053 */
[----:B------:R-:W-:Y:S01]  /*8e00*/  STG.E.U16 desc[UR18][R90.64], R45 ;  /* 0x0000002d5a007986 */ /* 0x000fe2000c101512 */
[----:B----4-:R-:W-:-:S03]  /*8e10*/  PRMT R85, R35, 0x7632, R85 ;  /* 0x0000763223557816 */ /* 0x010fc60000000055 */
[----:B------:R-:W-:Y:S04]  /*8e20*/  STG.E.U16 desc[UR18][R92.64], R21 ;  /* 0x000000155c007986 */ /* 0x000fe8000c101512 */
[----:B------:R-:W-:Y:S04]  /*8e30*/  STG.E.U16 desc[UR18][R94.64], R47 ;  /* 0x0000002f5e007986 */ /* 0x000fe8000c101512 */
[----:B------:R-:W-:Y:S04]  /*8e40*/  STG.E.U16 desc[UR18][R96.64], R22 ;  /* 0x0000001660007986 */ /* 0x000fe8000c101512 */
[----:B------:R-:W-:Y:S01]  /*8e50*/  STG.E.U16 desc[UR18][R98.64], R49 ;  /* 0x0000003162007986 */ /* 0x000fe2000c101512 */
[----:B-1----:R-:W-:-:S02]  /*8e60*/  PRMT R75, R4, 0x7632, R75 ;  /* 0x00007632044b7816 */ /* 0x002fc4000000004b */
[----:B------:R-:W-:Y:S01]  /*8e70*/  PRMT R69, R5, 0x7632, R69 ;  /* 0x0000763205457816 */ /* 0x000fe20000000045 */
[----:B------:R-:W-:Y:S01]  /*8e80*/  STG.E.U16 desc[UR18][R100.64], R23 ;  /* 0x0000001764007986 */ /* 0x000fe2000c101512 */
[----:B------:R-:W-:Y:S02]  /*8e90*/  PRMT R67, R6, 0x7632, R67 ;  /* 0x0000763206437816 */ /* 0x000fe40000000043 */
[----:B------:R-:W-:Y:S01]  /*8ea0*/  PRMT R63, R7, 0x7632, R63 ;  /* 0x00007632073f7816 */ /* 0x000fe2000000003f */
[----:B------:R-:W-:Y:S04]  /*8eb0*/  STG.E.U16 desc[UR18][R102.64], R51 ;  /* 0x0000003366007986 */ /* 0x000fe8000c101512 */
[----:B------:R-:W-:Y:S04]  /*8ec0*/  STG.E.U16 desc[UR18][R104.64], R24 ;  /* 0x0000001868007986 */ /* 0x000fe8000c101512 */
[----:B------:R-:W-:Y:S04]  /*8ed0*/  STG.E.U16 desc[UR18][R106.64], R53 ;  /* 0x000000356a007986 */ /* 0x000fe8000c101512 */
[----:B------:R-:W-:Y:S04]  /*8ee0*/  STG.E.U16 desc[UR18][R108.64], R25 ;  /* 0x000000196c007986 */ /* 0x000fe8000c101512 */
[----:B------:R-:W-:Y:S04]  /*8ef0*/  STG.E.U16 desc[UR18][R110.64], R55 ;  /* 0x000000376e007986 */ /* 0x000fe8000c101512 */
[----:B------:R-:W-:Y:S04]  /*8f00*/  STG.E.U16 desc[UR18][R112.64], R26 ;  /* 0x0000001a70007986 */ /* 0x000fe8000c101512 */
[----:B------:R0:W-:Y:S04]  /*8f10*/  STG.E.U16 desc[UR18][R114.64], R2 ;  /* 0x0000000272007986 */ /* 0x0001e8000c101512 */
[----:B------:R-:W-:Y:S04]  /*8f20*/  STG.E.U16 desc[UR18][R116.64], R27 ;  /* 0x0000001b74007986 */ /* 0x000fe8000c101512 */
[----:B------:R-:W-:Y:S04]  /*8f30*/  STG.E.U16 desc[UR18][R118.64], R59 ;  /* 0x0000003b76007986 */ /* 0x000fe8000c101512 */
[----:B------:R-:W-:Y:S01]  /*8f40*/  STG.E.U16 desc[UR18][R120.64], R28 ;  /* 0x0000001c78007986 */ /* 0x000fe2000c101512 */
[----:B0-----:R-:W-:-:S02]  /*8f50*/  FSEL R2, R3, -INF , P3 ;  /* 0xff80000003027808 */ /* 0x001fc40001800000 */
[----:B------:R-:W-:Y:S01]  /*8f60*/  FSEL R3, R12, -INF , P2 ;  /* 0xff8000000c037808 */ /* 0x000fe20001000000 */
[----:B------:R-:W-:Y:S02]  /*8f70*/  STG.E.U16 desc[UR18][R122.64], R61 ;  /* 0x0000003d7a007986 */ /* 0x000fe4000c101512 */
[----:B------:R-:W-:Y:S02]  /*8f80*/  FFMA R2, R2, 0.69314718246459960938, R13 ;  /* 0x3f31721802027823 */ /* 0x000fe4000000000d */
[----:B------:R-:W-:Y:S01]  /*8f90*/  STG.E.U16 desc[UR18][R124.64], R29 ;  /* 0x0000001d7c007986 */ /* 0x000fe2000c101512 */
[----:B------:R-:W-:-:S03]  /*8fa0*/  FFMA R3, R3, 0.69314718246459960938, R56 ;  /* 0x3f31721803037823 */ /* 0x000fc60000000038 */
[----:B------:R-:W-:Y:S04]  /*8fb0*/  STG.E.U16 desc[UR18][R130.64], R65 ;  /* 0x0000004182007986 */ /* 0x000fe8000c101512 */
        /* <DEDUP_REMOVED lines=14> */
[----:B------:R1:W-:Y:S04]  /*90a0*/  STG.E.U16 desc[UR18][R144.64], R5 ;  /* 0x0000000590007986 */ /* 0x0003e8000c101512 */
[----:B------:R-:W-:Y:S01]  /*90b0*/  STG.E.U16 desc[UR18][R138.64], R69 ;  /* 0x000000458a007986 */ /* 0x000fe2000c101512 */
[----:B0-----:R-:W-:-:S03]  /*90c0*/  IMAD.HI R4, R251, 0x4, RZ ;  /* 0x00000004fb047827 */ /* 0x001fc600078e02ff */
[----:B------:R0:W-:Y:S04]  /*90d0*/  STG.E.U16 desc[UR18][R132.64], R6 ;  /* 0x0000000684007986 */ /* 0x0001e8000c101512 */
[----:B------:R-:W-:Y:S01]  /*90e0*/  STG.E.U16 desc[UR18][R134.64], R67 ;  /* 0x0000004386007986 */ /* 0x000fe2000c101512 */
[----:B-1----:R-:W-:-:S03]  /*90f0*/  IMAD.SHL.U32 R5, R251, 0x4, RZ ;  /* 0x00000004fb057824 */ /* 0x002fc600078e00ff */
[----:B------:R-:W-:Y:S04]  /*9100*/  STG.E.U16 desc[UR18][R38.64], R7 ;  /* 0x0000000726007986 */ /* 0x000fe8000c101512 */
[----:B------:R-:W-:Y:S01]  /*9110*/  STG.E.U16 desc[UR18][R126.64], R63 ;  /* 0x0000003f7e007986 */ /* 0x000fe2000c101512 */
[----:B0-----:R-:W-:Y:S01]  /*9120*/  LOP3.LUT R6, R252, 0x1f8, RZ, 0xc0, !PT ;  /* 0x000001f8fc067812 */ /* 0x001fe200078ec0ff */
[----:B------:R-:W-:Y:S06]  /*9130*/  BAR.SYNC.DEFER_BLOCKING 0x0 ;  /* 0x0000000000007b1d */ /* 0x000fec0000010000 */
[----:B------:R2:W-:Y:S04]  /*9140*/  STS.64 [R6+UR16], R2 ;  /* 0x0000000206007988 */ /* 0x0005e80008000a10 */
[----:B------:R-:W-:Y:S01]  /*9150*/  STS.64 [R6+UR16+0x200], R14 ;  /* 0x0002000e06007988 */ /* 0x000fe20008000a10 */
[----:B------:R-:W-:Y:S01]  /*9160*/  BAR.SYNC.DEFER_BLOCKING 0x0 ;  /* 0x0000000000007b1d */ /* 0x000fe20000010000 */
[----:B--2---:R-:W-:-:S04]  /*9170*/  IADD3 R2, P0, P1, R5, UR6, R8 ;  /* 0x0000000605027c10 */ /* 0x004fc8000f91e008 */
[----:B------:R-:W-:Y:S01]  /*9180*/  IADD3.X R3, R4, UR5, R9, P0, P1 ;  /* 0x0000000504037c10 */ /* 0x000fe200087e2409 */
[----:B------:R-:W0:Y:S04]  /*9190*/  LDS R7, [R0] ;  /* 0x0000000000077984 */ /* 0x000e280000000800 */
[----:B0-----:R-:W-:Y:S01]  /*91a0*/  STG.E desc[UR18][R2.64], R7 ;  /* 0x0000000702007986 */ /* 0x001fe2000c101912 */
[----:B------:R-:W-:Y:S05]  /*91b0*/  EXIT ;  /* 0x000000000000794d */ /* 0x000fea0003800000 */
.L_x_2:
[----:B------:R-:W-:-:S00]  /*91c0*/  BRA `(.L_x_2) ;  /* 0xfffffffc00fc7947 */ /* 0x000fc0000383ffff */
[----:B------:R-:W-:-:S00]  /*91d0*/  NOP ;  /* 0x0000000000007918 */ /* 0x000fc00000000000 */
        /* <DEDUP_REMOVED lines=10> */
.L_x_3:


//--------------------- .nv.global.init           --------------------------
	.section	.nv.global.init,"aw",@progbits
.nv.global.init:
	.type		_$_str,@object
	.size		_$_str,(.L_0 - _$_str)
_$_str:
        /*0000*/ 	.byte	0x5f, 0x5f, 0x43, 0x55, 0x44, 0x41, 0x5f, 0x46, 0x54, 0x5a, 0x00
.L_0:


//--------------------- .nv.shared.attn_fwd       --------------------------
	.section	.nv.shared.attn_fwd,"aw",@nobits
	.sectionflags	@""
	.align	16
	.zero		1024


//--------------------- .nv.shared.reserved.0     --------------------------
	.section	.nv.shared.reserved.0,"aw",@nobits
	.weak		__nv_reservedSMEM_offset_0_alias
	.size		__nv_reservedSMEM_offset_0_alias, 0, 0
	.other		__nv_reservedSMEM_offset_0_alias,@"STO_CUDA_RESERVED_SHARED STV_DEFAULT"
__nv_reservedSMEM_offset_0_alias:
	.zero		0


//--------------------- .nv.constant0.attn_fwd    --------------------------
	.section	.nv.constant0.attn_fwd,"a",@progbits
	.sectionflags	@""
	.align	4
.nv.constant0.attn_fwd:
	.zero		664


//--------------------- SYMBOLS --------------------------

	.type		.nv.reservedSmem.offset0,@object
	.size		.nv.reservedSmem.offset0,0x4
